//
// Generated by NVIDIA NVVM Compiler
//
// Compiler Build ID: CL-36424714
// Cuda compilation tools, release 13.0, V13.0.88
// Based on NVVM 20.0.0
//

.version 9.0
.target sm_100
.address_size 64

.global .align 1 .b8 _ZN30_INTERNAL_934ae59e_4_k_cu_main4cuda3std3__45__cpo5beginE[1];
.global .align 1 .b8 _ZN30_INTERNAL_934ae59e_4_k_cu_main4cuda3std3__45__cpo3endE[1];
.global .align 1 .b8 _ZN30_INTERNAL_934ae59e_4_k_cu_main4cuda3std3__45__cpo6cbeginE[1];
.global .align 1 .b8 _ZN30_INTERNAL_934ae59e_4_k_cu_main4cuda3std3__45__cpo4cendE[1];
.global .align 1 .b8 _ZN30_INTERNAL_934ae59e_4_k_cu_main4cuda3std3__45__cpo6rbeginE[1];
.global .align 1 .b8 _ZN30_INTERNAL_934ae59e_4_k_cu_main4cuda3std3__45__cpo4rendE[1];
.global .align 1 .b8 _ZN30_INTERNAL_934ae59e_4_k_cu_main4cuda3std3__45__cpo7crbeginE[1];
.global .align 1 .b8 _ZN30_INTERNAL_934ae59e_4_k_cu_main4cuda3std3__45__cpo5crendE[1];
.global .align 1 .b8 _ZN30_INTERNAL_934ae59e_4_k_cu_main4cuda3std3__432_GLOBAL__N__934ae59e_4_k_cu_main6ignoreE[1];
.global .align 1 .b8 _ZN30_INTERNAL_934ae59e_4_k_cu_main4cuda3std3__419piecewise_constructE[1];
.global .align 1 .b8 _ZN30_INTERNAL_934ae59e_4_k_cu_main4cuda3std3__48in_placeE[1];
.global .align 1 .b8 _ZN30_INTERNAL_934ae59e_4_k_cu_main4cuda3std3__420unreachable_sentinelE[1];
.global .align 1 .b8 _ZN30_INTERNAL_934ae59e_4_k_cu_main4cuda3std3__47nulloptE[1];
.global .align 1 .b8 _ZN30_INTERNAL_934ae59e_4_k_cu_main4cuda3std3__48unexpectE[1];
.global .align 1 .b8 _ZN30_INTERNAL_934ae59e_4_k_cu_main4cuda3std6ranges3__45__cpo4swapE[1];
.global .align 1 .b8 _ZN30_INTERNAL_934ae59e_4_k_cu_main4cuda3std6ranges3__45__cpo9iter_moveE[1];
.global .align 1 .b8 _ZN30_INTERNAL_934ae59e_4_k_cu_main4cuda3std6ranges3__45__cpo5beginE[1];
.global .align 1 .b8 _ZN30_INTERNAL_934ae59e_4_k_cu_main4cuda3std6ranges3__45__cpo3endE[1];
.global .align 1 .b8 _ZN30_INTERNAL_934ae59e_4_k_cu_main4cuda3std6ranges3__45__cpo6cbeginE[1];
.global .align 1 .b8 _ZN30_INTERNAL_934ae59e_4_k_cu_main4cuda3std6ranges3__45__cpo4cendE[1];
.global .align 1 .b8 _ZN30_INTERNAL_934ae59e_4_k_cu_main4cuda3std6ranges3__45__cpo7advanceE[1];
.global .align 1 .b8 _ZN30_INTERNAL_934ae59e_4_k_cu_main4cuda3std6ranges3__45__cpo9iter_swapE[1];
.global .align 1 .b8 _ZN30_INTERNAL_934ae59e_4_k_cu_main4cuda3std6ranges3__45__cpo4nextE[1];
.global .align 1 .b8 _ZN30_INTERNAL_934ae59e_4_k_cu_main4cuda3std6ranges3__45__cpo4prevE[1];
.global .align 1 .b8 _ZN30_INTERNAL_934ae59e_4_k_cu_main4cuda3std6ranges3__45__cpo4dataE[1];
.global .align 1 .b8 _ZN30_INTERNAL_934ae59e_4_k_cu_main4cuda3std6ranges3__45__cpo5cdataE[1];
.global .align 1 .b8 _ZN30_INTERNAL_934ae59e_4_k_cu_main4cuda3std6ranges3__45__cpo4sizeE[1];
.global .align 1 .b8 _ZN30_INTERNAL_934ae59e_4_k_cu_main4cuda3std6ranges3__45__cpo5ssizeE[1];
.global .align 1 .b8 _ZN30_INTERNAL_934ae59e_4_k_cu_main4cuda3std6ranges3__45__cpo8distanceE[1];
.global .align 1 .b8 _ZN30_INTERNAL_934ae59e_4_k_cu_main6thrust24THRUST_300001_SM_1000_NS8cuda_cub3parE[1];
.global .align 1 .b8 _ZN30_INTERNAL_934ae59e_4_k_cu_main6thrust24THRUST_300001_SM_1000_NS8cuda_cub10par_nosyncE[1];
.global .align 1 .b8 _ZN30_INTERNAL_934ae59e_4_k_cu_main6thrust24THRUST_300001_SM_1000_NS6system6detail10sequential3seqE[1];
.global .align 1 .b8 _ZN30_INTERNAL_934ae59e_4_k_cu_main6thrust24THRUST_300001_SM_1000_NS12placeholders2_1E[1];
.global .align 1 .b8 _ZN30_INTERNAL_934ae59e_4_k_cu_main6thrust24THRUST_300001_SM_1000_NS12placeholders2_2E[1];
.global .align 1 .b8 _ZN30_INTERNAL_934ae59e_4_k_cu_main6thrust24THRUST_300001_SM_1000_NS12placeholders2_3E[1];
.global .align 1 .b8 _ZN30_INTERNAL_934ae59e_4_k_cu_main6thrust24THRUST_300001_SM_1000_NS12placeholders2_4E[1];
.global .align 1 .b8 _ZN30_INTERNAL_934ae59e_4_k_cu_main6thrust24THRUST_300001_SM_1000_NS12placeholders2_5E[1];
.global .align 1 .b8 _ZN30_INTERNAL_934ae59e_4_k_cu_main6thrust24THRUST_300001_SM_1000_NS12placeholders2_6E[1];
.global .align 1 .b8 _ZN30_INTERNAL_934ae59e_4_k_cu_main6thrust24THRUST_300001_SM_1000_NS12placeholders2_7E[1];
.global .align 1 .b8 _ZN30_INTERNAL_934ae59e_4_k_cu_main6thrust24THRUST_300001_SM_1000_NS12placeholders2_8E[1];
.global .align 1 .b8 _ZN30_INTERNAL_934ae59e_4_k_cu_main6thrust24THRUST_300001_SM_1000_NS12placeholders2_9E[1];
.global .align 1 .b8 _ZN30_INTERNAL_934ae59e_4_k_cu_main6thrust24THRUST_300001_SM_1000_NS12placeholders3_10E[1];
.global .align 1 .b8 _ZN30_INTERNAL_934ae59e_4_k_cu_main6thrust24THRUST_300001_SM_1000_NS3seqE[1];

.entry _Z19computeBoundsKernelPKmS0_PKiPmS3_m(
	.param .u64 .ptr .align 1 _Z19computeBoundsKernelPKmS0_PKiPmS3_m_param_0,
	.param .u64 .ptr .align 1 _Z19computeBoundsKernelPKmS0_PKiPmS3_m_param_1,
	.param .u64 .ptr .align 1 _Z19computeBoundsKernelPKmS0_PKiPmS3_m_param_2,
	.param .u64 .ptr .align 1 _Z19computeBoundsKernelPKmS0_PKiPmS3_m_param_3,
	.param .u64 .ptr .align 1 _Z19computeBoundsKernelPKmS0_PKiPmS3_m_param_4,
	.param .u64 _Z19computeBoundsKernelPKmS0_PKiPmS3_m_param_5
)
{
	.reg .pred 	%p<15>;
	.reg .b32 	%r<34>;
	.reg .b64 	%rd<78>;

	ld.param.u64 	%rd30, [_Z19computeBoundsKernelPKmS0_PKiPmS3_m_param_0];
	ld.param.u64 	%rd31, [_Z19computeBoundsKernelPKmS0_PKiPmS3_m_param_1];
	ld.param.u64 	%rd32, [_Z19computeBoundsKernelPKmS0_PKiPmS3_m_param_2];
	ld.param.u64 	%rd33, [_Z19computeBoundsKernelPKmS0_PKiPmS3_m_param_3];
	ld.param.u64 	%rd34, [_Z19computeBoundsKernelPKmS0_PKiPmS3_m_param_4];
	ld.param.u64 	%rd35, [_Z19computeBoundsKernelPKmS0_PKiPmS3_m_param_5];
	cvta.to.global.u64 	%rd1, %rd34;
	cvta.to.global.u64 	%rd2, %rd33;
	mov.u32 	%r17, %ctaid.x;
	mov.u32 	%r18, %ntid.x;
	mov.u32 	%r19, %tid.x;
	mad.lo.s32 	%r20, %r17, %r18, %r19;
	cvt.u64.u32 	%rd3, %r20;
	setp.le.u64 	%p1, %rd35, %rd3;
	@%p1 bra 	$L__BB0_24;
	cvta.to.global.u64 	%rd37, %rd30;
	cvta.to.global.u64 	%rd38, %rd31;
	cvta.to.global.u64 	%rd39, %rd32;
	shl.b64 	%rd40, %rd3, 3;
	add.s64 	%rd41, %rd37, %rd40;
	ld.global.u64 	%rd42, [%rd41];
	add.s64 	%rd43, %rd38, %rd40;
	ld.global.u64 	%rd44, [%rd43];
	shl.b64 	%rd45, %rd3, 2;
	add.s64 	%rd46, %rd39, %rd45;
	ld.global.u32 	%r1, [%rd46];
	min.u64 	%rd4, %rd42, %rd44;
	max.u64 	%rd5, %rd42, %rd44;
	setp.lt.s32 	%p2, %r1, 2;
	mov.b64 	%rd70, 1;
	@%p2 bra 	$L__BB0_8;
	add.s32 	%r2, %r1, -1;
	add.s32 	%r21, %r1, -2;
	and.b32  	%r3, %r2, 3;
	setp.lt.u32 	%p3, %r21, 3;
	mov.b64 	%rd70, 1;
	@%p3 bra 	$L__BB0_5;
	and.b32  	%r22, %r2, -4;
	neg.s32 	%r30, %r22;
	mov.b64 	%rd70, 1;
$L__BB0_4:
	mul.lo.s64 	%rd70, %rd70, 10000;
	add.s32 	%r30, %r30, 4;
	setp.ne.s32 	%p4, %r30, 0;
	@%p4 bra 	$L__BB0_4;
$L__BB0_5:
	setp.eq.s32 	%p5, %r3, 0;
	@%p5 bra 	$L__BB0_8;
	neg.s32 	%r31, %r3;
$L__BB0_7:
	.pragma "nounroll";
	mul.lo.s64 	%rd70, %rd70, 10;
	add.s32 	%r31, %r31, 1;
	setp.ne.s32 	%p6, %r31, 0;
	@%p6 bra 	$L__BB0_7;
$L__BB0_8:
	setp.lt.s32 	%p7, %r1, 1;
	mov.b64 	%rd75, 1;
	@%p7 bra 	$L__BB0_15;
	and.b32  	%r10, %r1, 3;
	setp.lt.u32 	%p8, %r1, 4;
	mov.b64 	%rd75, 1;
	@%p8 bra 	$L__BB0_12;
	and.b32  	%r23, %r1, 2147483644;
	neg.s32 	%r32, %r23;
	mov.b64 	%rd75, 1;
$L__BB0_11:
	mul.lo.s64 	%rd75, %rd75, 10000;
	add.s32 	%r32, %r32, 4;
	setp.ne.s32 	%p9, %r32, 0;
	@%p9 bra 	$L__BB0_11;
$L__BB0_12:
	setp.eq.s32 	%p10, %r10, 0;
	@%p10 bra 	$L__BB0_15;
	neg.s32 	%r33, %r10;
$L__BB0_14:
	.pragma "nounroll";
	mul.lo.s64 	%rd75, %rd75, 10;
	add.s32 	%r33, %r33, 1;
	setp.ne.s32 	%p11, %r33, 0;
	@%p11 bra 	$L__BB0_14;
$L__BB0_15:
	add.s64 	%rd20, %rd75, 1;
	add.s64 	%rd21, %rd75, %rd4;
	or.b64  	%rd54, %rd21, %rd20;
	and.b64  	%rd55, %rd54, -4294967296;
	setp.ne.s64 	%p12, %rd55, 0;
	@%p12 bra 	$L__BB0_17;
	cvt.u32.u64 	%r24, %rd20;
	cvt.u32.u64 	%r25, %rd21;
	div.u32 	%r26, %r25, %r24;
	cvt.u64.u32 	%rd76, %r26;
	bra.uni 	$L__BB0_18;
$L__BB0_17:
	div.u64 	%rd76, %rd21, %rd20;
$L__BB0_18:
	or.b64  	%rd56, %rd5, %rd20;
	and.b64  	%rd57, %rd56, -4294967296;
	setp.ne.s64 	%p13, %rd57, 0;
	@%p13 bra 	$L__BB0_20;
	cvt.u32.u64 	%r27, %rd20;
	cvt.u32.u64 	%r28, %rd5;
	div.u32 	%r29, %r28, %r27;
	cvt.u64.u32 	%rd77, %r29;
	bra.uni 	$L__BB0_21;
$L__BB0_20:
	div.u64 	%rd77, %rd5, %rd20;
$L__BB0_21:
	max.u64 	%rd28, %rd76, %rd70;
	mad.lo.s64 	%rd58, %rd70, 10, -1;
	min.u64 	%rd29, %rd77, %rd58;
	setp.le.u64 	%p14, %rd28, %rd29;
	@%p14 bra 	$L__BB0_23;
	add.s64 	%rd63, %rd2, %rd40;
	mov.b64 	%rd64, 0;
	st.global.u64 	[%rd63], %rd64;
	add.s64 	%rd65, %rd1, %rd40;
	st.global.u64 	[%rd65], %rd64;
	bra.uni 	$L__BB0_24;
$L__BB0_23:
	add.s64 	%rd60, %rd2, %rd40;
	st.global.u64 	[%rd60], %rd28;
	add.s64 	%rd61, %rd1, %rd40;
	st.global.u64 	[%rd61], %rd29;
$L__BB0_24:
	ret;

}
	// .globl	_ZN3cub18CUB_300001_SM_10006detail11EmptyKernelIvEEvv
.visible .entry _ZN3cub18CUB_300001_SM_10006detail11EmptyKernelIvEEvv()
{


	ret;

}
	// .globl	_ZN3cub18CUB_300001_SM_10006detail8for_each13static_kernelINS2_12policy_hub_t12policy_500_tEmN6thrust24THRUST_300001_SM_1000_NS8cuda_cub20__uninitialized_fill7functorINS7_10device_ptrImEEmEEEEvT0_T1_
.visible .entry _ZN3cub18CUB_300001_SM_10006detail8for_each13static_kernelINS2_12policy_hub_t12policy_500_tEmN6thrust24THRUST_300001_SM_1000_NS8cuda_cub20__uninitialized_fill7functorINS7_10device_ptrImEEmEEEEvT0_T1_(
	.param .u64 _ZN3cub18CUB_300001_SM_10006detail8for_each13static_kernelINS2_12policy_hub_t12policy_500_tEmN6thrust24THRUST_300001_SM_1000_NS8cuda_cub20__uninitialized_fill7functorINS7_10device_ptrImEEmEEEEvT0_T1__param_0,
	.param .align 8 .b8 _ZN3cub18CUB_300001_SM_10006detail8for_each13static_kernelINS2_12policy_hub_t12policy_500_tEmN6thrust24THRUST_300001_SM_1000_NS8cuda_cub20__uninitialized_fill7functorINS7_10device_ptrImEEmEEEEvT0_T1__param_1[16]
)
.maxntid 256
{
	.reg .pred 	%p<4>;
	.reg .b32 	%r<5>;
	.reg .b64 	%rd<18>;

	ld.param.u64 	%rd6, [_ZN3cub18CUB_300001_SM_10006detail8for_each13static_kernelINS2_12policy_hub_t12policy_500_tEmN6thrust24THRUST_300001_SM_1000_NS8cuda_cub20__uninitialized_fill7functorINS7_10device_ptrImEEmEEEEvT0_T1__param_1+8];
	ld.param.u64 	%rd5, [_ZN3cub18CUB_300001_SM_10006detail8for_each13static_kernelINS2_12policy_hub_t12policy_500_tEmN6thrust24THRUST_300001_SM_1000_NS8cuda_cub20__uninitialized_fill7functorINS7_10device_ptrImEEmEEEEvT0_T1__param_1];
	ld.param.u64 	%rd7, [_ZN3cub18CUB_300001_SM_10006detail8for_each13static_kernelINS2_12policy_hub_t12policy_500_tEmN6thrust24THRUST_300001_SM_1000_NS8cuda_cub20__uninitialized_fill7functorINS7_10device_ptrImEEmEEEEvT0_T1__param_0];
	mov.u32 	%r2, %ctaid.x;
	mul.wide.u32 	%rd1, %r2, 512;
	sub.s64 	%rd2, %rd7, %rd1;
	setp.lt.u64 	%p1, %rd2, 512;
	@%p1 bra 	$L__BB2_2;
	mov.u32 	%r4, %tid.x;
	cvta.to.global.u64 	%rd13, %rd5;
	cvt.u64.u32 	%rd14, %r4;
	add.s64 	%rd15, %rd1, %rd14;
	shl.b64 	%rd16, %rd15, 3;
	add.s64 	%rd17, %rd13, %rd16;
	st.global.u64 	[%rd17], %rd6;
	st.global.u64 	[%rd17+2048], %rd6;
	bra.uni 	$L__BB2_6;
$L__BB2_2:
	cvta.to.global.u64 	%rd8, %rd5;
	mov.u32 	%r1, %tid.x;
	cvt.u64.u32 	%rd9, %r1;
	setp.le.u64 	%p2, %rd2, %rd9;
	add.s64 	%rd10, %rd1, %rd9;
	shl.b64 	%rd11, %rd10, 3;
	add.s64 	%rd4, %rd8, %rd11;
	@%p2 bra 	$L__BB2_4;
	st.global.u64 	[%rd4], %rd6;
$L__BB2_4:
	add.s32 	%r3, %r1, 256;
	cvt.u64.u32 	%rd12, %r3;
	setp.le.u64 	%p3, %rd2, %rd12;
	@%p3 bra 	$L__BB2_6;
	st.global.u64 	[%rd4+2048], %rd6;
$L__BB2_6:
	ret;

}


// ===== COMPILED SASS (sm_100) =====

	.target	sm_100

	.elftype	@"ET_EXEC"


//--------------------- .note.nv.tkinfo           --------------------------
	.section	.note.nv.tkinfo,"",@"SHT_NOTE"
	.sectionflags	@"SHF_NOTE_NV_TKINFO"
	.tkinfo
        /*0018*/ 	.word	0x00000002
        /*0030*/ 	.string	""
        /*0030*/ 	.string	"ptxas"
        /*0030*/ 	.string	"Cuda compilation tools, release 13.0, V13.0.88"
        /*0030*/ 	.string	"Build cuda_13.0.r13.0/compiler.36424714_0"
        /*0030*/ 	.string	"-arch sm_100 -m 64 "



//--------------------- .note.nv.cuinfo           --------------------------
	.section	.note.nv.cuinfo,"",@"SHT_NOTE"
	.sectionflags	@"SHF_NOTE_NV_CUINFO"
        /*0018*/ 	.short	0x0002
        /*001a*/ 	.short	0x0064
        /*001c*/ 	.short	0x0082
	.zero		2


//--------------------- .nv.info                  --------------------------
	.section	.nv.info,"",@"SHT_CUDA_INFO"
	.align	4


	//----- nvinfo : EIATTR_REGCOUNT
	.align		4
        /*0000*/ 	.byte	0x04, 0x2f
        /*0002*/ 	.short	(.L_44 - .L_43)
	.align		4
.L_43:
        /*0004*/ 	.word	index@(_Z19computeBoundsKernelPKmS0_PKiPmS3_m)
        /*0008*/ 	.word	0x0000001c


	//----- nvinfo : EIATTR_FRAME_SIZE
	.align		4
.L_44:
        /*000c*/ 	.byte	0x04, 0x11
        /*000e*/ 	.short	(.L_46 - .L_45)
	.align		4
.L_45:
        /*0010*/ 	.word	index@($__internal_0_$__cuda_sm20_div_u64)
        /*0014*/ 	.word	0x00000000


	//----- nvinfo : EIATTR_FRAME_SIZE
	.align		4
.L_46:
        /*0018*/ 	.byte	0x04, 0x11
        /*001a*/ 	.short	(.L_48 - .L_47)
	.align		4
.L_47:
        /*001c*/ 	.word	index@(_Z19computeBoundsKernelPKmS0_PKiPmS3_m)
        /*0020*/ 	.word	0x00000000


	//----- nvinfo : EIATTR_REGCOUNT
	.align		4
.L_48:
        /*0024*/ 	.byte	0x04, 0x2f
        /*0026*/ 	.short	(.L_50 - .L_49)
	.align		4
.L_49:
        /*0028*/ 	.word	index@(_ZN3cub18CUB_300001_SM_10006detail11EmptyKernelIvEEvv)
        /*002c*/ 	.word	0x00000004


	//----- nvinfo : EIATTR_FRAME_SIZE
	.align		4
.L_50:
        /*0030*/ 	.byte	0x04, 0x11
        /*0032*/ 	.short	(.L_52 - .L_51)
	.align		4
.L_51:
        /*0034*/ 	.word	index@(_ZN3cub18CUB_300001_SM_10006detail11EmptyKernelIvEEvv)
        /*0038*/ 	.word	0x00000000


	//----- nvinfo : EIATTR_REGCOUNT
	.align		4
.L_52:
        /*003c*/ 	.byte	0x04, 0x2f
        /*003e*/ 	.short	(.L_54 - .L_53)
	.align		4
.L_53:
        /*0040*/ 	.word	index@(_ZN3cub18CUB_300001_SM_10006detail8for_each13static_kernelINS2_12policy_hub_t12policy_500_tEmN6thrust24THRUST_300001_SM_1000_NS8cuda_cub20__uninitialized_fill7functorINS7_10device_ptrImEEmEEEEvT0_T1_)
        /*0044*/ 	.word	0x00000009


	//----- nvinfo : EIATTR_FRAME_SIZE
	.align		4
.L_54:
        /*0048*/ 	.byte	0x04, 0x11
        /*004a*/ 	.short	(.L_56 - .L_55)
	.align		4
.L_55:
        /*004c*/ 	.word	index@(_ZN3cub18CUB_300001_SM_10006detail8for_each13static_kernelINS2_12policy_hub_t12policy_500_tEmN6thrust24THRUST_300001_SM_1000_NS8cuda_cub20__uninitialized_fill7functorINS7_10device_ptrImEEmEEEEvT0_T1_)
        /*0050*/ 	.word	0x00000000


	//----- nvinfo : EIATTR_MIN_STACK_SIZE
	.align		4
.L_56:
        /*0054*/ 	.byte	0x04, 0x12
        /*0056*/ 	.short	(.L_58 - .L_57)
	.align		4
.L_57:
        /*0058*/ 	.word	index@(_Z19computeBoundsKernelPKmS0_PKiPmS3_m)
        /*005c*/ 	.word	0x00000000


	//----- nvinfo : EIATTR_MIN_STACK_SIZE
	.align		4
.L_58:
        /*0060*/ 	.byte	0x04, 0x12
        /*0062*/ 	.short	(.L_60 - .L_59)
	.align		4
.L_59:
        /*0064*/ 	.word	index@(_ZN3cub18CUB_300001_SM_10006detail8for_each13static_kernelINS2_12policy_hub_t12policy_500_tEmN6thrust24THRUST_300001_SM_1000_NS8cuda_cub20__uninitialized_fill7functorINS7_10device_ptrImEEmEEEEvT0_T1_)
        /*0068*/ 	.word	0x00000000


	//----- nvinfo : EIATTR_MIN_STACK_SIZE
	.align		4
.L_60:
        /*006c*/ 	.byte	0x04, 0x12
        /*006e*/ 	.short	(.L_62 - .L_61)
	.align		4
.L_61:
        /*0070*/ 	.word	index@(_ZN3cub18CUB_300001_SM_10006detail11EmptyKernelIvEEvv)
        /*0074*/ 	.word	0x00000000
.L_62:


//--------------------- .nv.compat                --------------------------
	.section	.nv.compat,"",@"SHT_CUDA_COMPAT_INFO"
	.align	4
        /*0000*/ 	.byte	0x02, 0x09, 0x00, 0x00, 0x02, 0x02, 0x01, 0x00, 0x02, 0x05, 0x05, 0x00, 0x03, 0x07, 0x01, 0x01
        /*0010*/ 	.byte	0x02, 0x03, 0x00, 0x00, 0x02, 0x06, 0x01, 0x00, 0x04, 0x0b, 0x08, 0x00, 0x09, 0x00, 0x00, 0x00
        /*0020*/ 	.byte	0x00, 0x00, 0x00, 0x00


//--------------------- .nv.info._ZN3cub18CUB_300001_SM_10006detail8for_each13static_kernelINS2_12policy_hub_t12policy_500_tEmN6thrust24THRUST_300001_SM_1000_NS8cuda_cub20__uninitialized_fill7functorINS7_10device_ptrImEEmEEEEvT0_T1_ --------------------------
	.section	.nv.info._ZN3cub18CUB_300001_SM_10006detail8for_each13static_kernelINS2_12policy_hub_t12policy_500_tEmN6thrust24THRUST_300001_SM_1000_NS8cuda_cub20__uninitialized_fill7functorINS7_10device_ptrImEEmEEEEvT0_T1_,"",@"SHT_CUDA_INFO"
	.sectionflags	@""
	.align	4


	//----- nvinfo : EIATTR_CUDA_API_VERSION
	.align		4
        /*0000*/ 	.byte	0x04, 0x37
        /*0002*/ 	.short	(.L_64 - .L_63)
.L_63:
        /*0004*/ 	.word	0x00000082


	//----- nvinfo : EIATTR_KPARAM_INFO
	.align		4
.L_64:
        /*0008*/ 	.byte	0x04, 0x17
        /*000a*/ 	.short	(.L_66 - .L_65)
.L_65:
        /*000c*/ 	.word	0x00000000
        /*0010*/ 	.short	0x0001
        /*0012*/ 	.short	0x0008
        /*0014*/ 	.byte	0x00, 0xf0, 0x41, 0x00


	//----- nvinfo : EIATTR_KPARAM_INFO
	.align		4
.L_66:
        /*0018*/ 	.byte	0x04, 0x17
        /*001a*/ 	.short	(.L_68 - .L_67)
.L_67:
        /*001c*/ 	.word	0x00000000
        /*0020*/ 	.short	0x0000
        /*0022*/ 	.short	0x0000
        /*0024*/ 	.byte	0x00, 0xf0, 0x21, 0x00


	//----- nvinfo : EIATTR_SPARSE_MMA_MASK
	.align		4
.L_68:
        /*0028*/ 	.byte	0x03, 0x50
        /*002a*/ 	.short	0x0000


	//----- nvinfo : EIATTR_MAXREG_COUNT
	.align		4
        /*002c*/ 	.byte	0x03, 0x1b
        /*002e*/ 	.short	0x00ff


	//----- nvinfo : EIATTR_MERCURY_ISA_VERSION
	.align		4
        /*0030*/ 	.byte	0x03, 0x5f
        /*0032*/ 	.short	0x0101


	//----- nvinfo : EIATTR_VRC_CTA_INIT_COUNT
	.align		4
        /*0034*/ 	.byte	0x02, 0x4a
	.zero		1
	.zero		1


	//----- nvinfo : EIATTR_EXIT_INSTR_OFFSETS
	.align		4
        /*0038*/ 	.byte	0x04, 0x1c
        /*003a*/ 	.short	(.L_70 - .L_69)


	//   ....[0]....
.L_69:
        /*003c*/ 	.word	0x00000130


	//   ....[1]....
        /*0040*/ 	.word	0x00000230


	//   ....[2]....
        /*0044*/ 	.word	0x00000260


	//----- nvinfo : EIATTR_MAX_THREADS
	.align		4
.L_70:
        /*0048*/ 	.byte	0x04, 0x05
        /*004a*/ 	.short	(.L_72 - .L_71)
.L_71:
        /*004c*/ 	.word	0x00000100
        /*0050*/ 	.word	0x00000001
        /*0054*/ 	.word	0x00000001


	//----- nvinfo : EIATTR_CBANK_PARAM_SIZE
	.align		4
.L_72:
        /*0058*/ 	.byte	0x03, 0x19
        /*005a*/ 	.short	0x0018


	//----- nvinfo : EIATTR_PARAM_CBANK
	.align		4
        /*005c*/ 	.byte	0x04, 0x0a
        /*005e*/ 	.short	(.L_74 - .L_73)
	.align		4
.L_73:
        /*0060*/ 	.word	index@(.nv.constant0._ZN3cub18CUB_300001_SM_10006detail8for_each13static_kernelINS2_12policy_hub_t12policy_500_tEmN6thrust24THRUST_300001_SM_1000_NS8cuda_cub20__uninitialized_fill7functorINS7_10device_ptrImEEmEEEEvT0_T1_)
        /*0064*/ 	.short	0x0380
        /*0066*/ 	.short	0x0018


	//----- nvinfo : EIATTR_SW_WAR
	.align		4
.L_74:
        /*0068*/ 	.byte	0x04, 0x36
        /*006a*/ 	.short	(.L_76 - .L_75)
.L_75:
        /*006c*/ 	.word	0x00000008
.L_76:


//--------------------- .nv.info._ZN3cub18CUB_300001_SM_10006detail11EmptyKernelIvEEvv --------------------------
	.section	.nv.info._ZN3cub18CUB_300001_SM_10006detail11EmptyKernelIvEEvv,"",@"SHT_CUDA_INFO"
	.sectionflags	@""
	.align	4


	//----- nvinfo : EIATTR_CUDA_API_VERSION
	.align		4
        /*0000*/ 	.byte	0x04, 0x37
        /*0002*/ 	.short	(.L_78 - .L_77)
.L_77:
        /*0004*/ 	.word	0x00000082


	//----- nvinfo : EIATTR_SPARSE_MMA_MASK
	.align		4
.L_78:
        /*0008*/ 	.byte	0x03, 0x50
        /*000a*/ 	.short	0x0000


	//----- nvinfo : EIATTR_MAXREG_COUNT
	.align		4
        /*000c*/ 	.byte	0x03, 0x1b
        /*000e*/ 	.short	0x00ff


	//----- nvinfo : EIATTR_MERCURY_ISA_VERSION
	.align		4
        /*0010*/ 	.byte	0x03, 0x5f
        /*0012*/ 	.short	0x0101


	//----- nvinfo : EIATTR_VRC_CTA_INIT_COUNT
	.align		4
        /*0014*/ 	.byte	0x02, 0x4a
	.zero		1
	.zero		1


	//----- nvinfo : EIATTR_EXIT_INSTR_OFFSETS
	.align		4
        /*0018*/ 	.byte	0x04, 0x1c
        /*001a*/ 	.short	(.L_80 - .L_79)


	//   ....[0]....
.L_79:
        /*001c*/ 	.word	0x00000010


	//----- nvinfo : EIATTR_SW_WAR
	.align		4
.L_80:
        /*0020*/ 	.byte	0x04, 0x36
        /*0022*/ 	.short	(.L_82 - .L_81)
.L_81:
        /*0024*/ 	.word	0x00000008
.L_82:


//--------------------- .nv.info._Z19computeBoundsKernelPKmS0_PKiPmS3_m --------------------------
	.section	.nv.info._Z19computeBoundsKernelPKmS0_PKiPmS3_m,"",@"SHT_CUDA_INFO"
	.sectionflags	@""
	.align	4


	//----- nvinfo : EIATTR_CUDA_API_VERSION
	.align		4
        /*0000*/ 	.byte	0x04, 0x37
        /*0002*/ 	.short	(.L_84 - .L_83)
.L_83:
        /*0004*/ 	.word	0x00000082


	//----- nvinfo : EIATTR_KPARAM_INFO
	.align		4
.L_84:
        /*0008*/ 	.byte	0x04, 0x17
        /*000a*/ 	.short	(.L_86 - .L_85)
.L_85:
        /*000c*/ 	.word	0x00000000
        /*0010*/ 	.short	0x0005
        /*0012*/ 	.short	0x0028
        /*0014*/ 	.byte	0x00, 0xf0, 0x21, 0x00


	//----- nvinfo : EIATTR_KPARAM_INFO
	.align		4
.L_86:
        /*0018*/ 	.byte	0x04, 0x17
        /*001a*/ 	.short	(.L_88 - .L_87)
.L_87:
        /*001c*/ 	.word	0x00000000
        /*0020*/ 	.short	0x0004
        /*0022*/ 	.short	0x0020
        /*0024*/ 	.byte	0x00, 0xf5, 0x21, 0x00


	//----- nvinfo : EIATTR_KPARAM_INFO
	.align		4
.L_88:
        /*0028*/ 	.byte	0x04, 0x17
        /*002a*/ 	.short	(.L_90 - .L_89)
.L_89:
        /*002c*/ 	.word	0x00000000
        /*0030*/ 	.short	0x0003
        /*0032*/ 	.short	0x0018
        /*0034*/ 	.byte	0x00, 0xf5, 0x21, 0x00


	//----- nvinfo : EIATTR_KPARAM_INFO
	.align		4
.L_90:
        /*0038*/ 	.byte	0x04, 0x17
        /*003a*/ 	.short	(.L_92 - .L_91)
.L_91:
        /*003c*/ 	.word	0x00000000
        /*0040*/ 	.short	0x0002
        /*0042*/ 	.short	0x0010
        /*0044*/ 	.byte	0x00, 0xf5, 0x21, 0x00


	//----- nvinfo : EIATTR_KPARAM_INFO
	.align		4
.L_92:
        /*0048*/ 	.byte	0x04, 0x17
        /*004a*/ 	.short	(.L_94 - .L_93)
.L_93:
        /*004c*/ 	.word	0x00000000
        /*0050*/ 	.short	0x0001
        /*0052*/ 	.short	0x0008
        /*0054*/ 	.byte	0x00, 0xf5, 0x21, 0x00


	//----- nvinfo : EIATTR_KPARAM_INFO
	.align		4
.L_94:
        /*0058*/ 	.byte	0x04, 0x17
        /*005a*/ 	.short	(.L_96 - .L_95)
.L_95:
        /*005c*/ 	.word	0x00000000
        /*0060*/ 	.short	0x0000
        /*0062*/ 	.short	0x0000
        /*0064*/ 	.byte	0x00, 0xf5, 0x21, 0x00


	//----- nvinfo : EIATTR_SPARSE_MMA_MASK
	.align		4
.L_96:
        /*0068*/ 	.byte	0x03, 0x50
        /*006a*/ 	.short	0x0000


	//----- nvinfo : EIATTR_MAXREG_COUNT
	.align		4
        /*006c*/ 	.byte	0x03, 0x1b
        /*006e*/ 	.short	0x00ff


	//----- nvinfo : EIATTR_MERCURY_ISA_VERSION
	.align		4
        /*0070*/ 	.byte	0x03, 0x5f
        /*0072*/ 	.short	0x0101


	//----- nvinfo : EIATTR_VRC_CTA_INIT_COUNT
	.align		4
        /*0074*/ 	.byte	0x02, 0x4a
	.zero		1
	.zero		1


	//----- nvinfo : EIATTR_EXIT_INSTR_OFFSETS
	.align		4
        /*0078*/ 	.byte	0x04, 0x1c
        /*007a*/ 	.short	(.L_98 - .L_97)


	//   ....[0]....
.L_97:
        /*007c*/ 	.word	0x00000080


	//   ....[1]....
        /*0080*/ 	.word	0x00000fa0


	//   ....[2]....
        /*0084*/ 	.word	0x00001030


	//----- nvinfo : EIATTR_CRS_STACK_SIZE
	.align		4
.L_98:
        /*0088*/ 	.byte	0x04, 0x1e
        /*008a*/ 	.short	(.L_100 - .L_99)
.L_99:
        /*008c*/ 	.word	0x00000000


	//----- nvinfo : EIATTR_CBANK_PARAM_SIZE
	.align		4
.L_100:
        /*0090*/ 	.byte	0x03, 0x19
        /*0092*/ 	.short	0x0030


	//----- nvinfo : EIATTR_PARAM_CBANK
	.align		4
        /*0094*/ 	.byte	0x04, 0x0a
        /*0096*/ 	.short	(.L_102 - .L_101)
	.align		4
.L_101:
        /*0098*/ 	.word	index@(.nv.constant0._Z19computeBoundsKernelPKmS0_PKiPmS3_m)
        /*009c*/ 	.short	0x0380
        /*009e*/ 	.short	0x0030


	//----- nvinfo : EIATTR_SW_WAR
	.align		4
.L_102:
        /*00a0*/ 	.byte	0x04, 0x36
        /*00a2*/ 	.short	(.L_104 - .L_103)
.L_103:
        /*00a4*/ 	.word	0x00000008
.L_104:


//--------------------- .nv.callgraph             --------------------------
	.section	.nv.callgraph,"",@"SHT_CUDA_CALLGRAPH"
	.align	4
	.sectionentsize	8
	.align		4
        /*0000*/ 	.word	0x00000000
	.align		4
        /*0004*/ 	.word	0xffffffff
	.align		4
        /*0008*/ 	.word	0x00000000
	.align		4
        /*000c*/ 	.word	0xfffffffe
	.align		4
        /*0010*/ 	.word	0x00000000
	.align		4
        /*0014*/ 	.word	0xfffffffd
	.align		4
        /*0018*/ 	.word	0x00000000
	.align		4
        /*001c*/ 	.word	0xfffffffc


//--------------------- .nv.constant4             --------------------------
	.section	.nv.constant4,"a",@progbits
	.align	8
	.align		8
.nv.constant4:
        /*0000*/ 	.dword	_ZN30_INTERNAL_934ae59e_4_k_cu_main4cuda3std3__45__cpo5beginE
	.align		8
        /*0008*/ 	.dword	_ZN30_INTERNAL_934ae59e_4_k_cu_main4cuda3std3__45__cpo3endE
	.align		8
        /*0010*/ 	.dword	_ZN30_INTERNAL_934ae59e_4_k_cu_main4cuda3std3__45__cpo6cbeginE
	.align		8
        /*0018*/ 	.dword	_ZN30_INTERNAL_934ae59e_4_k_cu_main4cuda3std3__45__cpo4cendE
	.align		8
        /*0020*/ 	.dword	_ZN30_INTERNAL_934ae59e_4_k_cu_main4cuda3std3__45__cpo6rbeginE
	.align		8
        /*0028*/ 	.dword	_ZN30_INTERNAL_934ae59e_4_k_cu_main4cuda3std3__45__cpo4rendE
	.align		8
        /*0030*/ 	.dword	_ZN30_INTERNAL_934ae59e_4_k_cu_main4cuda3std3__45__cpo7crbeginE
	.align		8
        /*0038*/ 	.dword	_ZN30_INTERNAL_934ae59e_4_k_cu_main4cuda3std3__45__cpo5crendE
	.align		8
        /*0040*/ 	.dword	_ZN30_INTERNAL_934ae59e_4_k_cu_main4cuda3std3__432_GLOBAL__N__934ae59e_4_k_cu_main6ignoreE
	.align		8
        /*0048*/ 	.dword	_ZN30_INTERNAL_934ae59e_4_k_cu_main4cuda3std3__419piecewise_constructE
	.align		8
        /*0050*/ 	.dword	_ZN30_INTERNAL_934ae59e_4_k_cu_main4cuda3std3__48in_placeE
	.align		8
        /*0058*/ 	.dword	_ZN30_INTERNAL_934ae59e_4_k_cu_main4cuda3std3__420unreachable_sentinelE
	.align		8
        /*0060*/ 	.dword	_ZN30_INTERNAL_934ae59e_4_k_cu_main4cuda3std3__47nulloptE
	.align		8
        /*0068*/ 	.dword	_ZN30_INTERNAL_934ae59e_4_k_cu_main4cuda3std3__48unexpectE
	.align		8
        /*0070*/ 	.dword	_ZN30_INTERNAL_934ae59e_4_k_cu_main4cuda3std6ranges3__45__cpo4swapE
	.align		8
        /*0078*/ 	.dword	_ZN30_INTERNAL_934ae59e_4_k_cu_main4cuda3std6ranges3__45__cpo9iter_moveE
	.align		8
        /*0080*/ 	.dword	_ZN30_INTERNAL_934ae59e_4_k_cu_main4cuda3std6ranges3__45__cpo5beginE
	.align		8
        /*0088*/ 	.dword	_ZN30_INTERNAL_934ae59e_4_k_cu_main4cuda3std6ranges3__45__cpo3endE
	.align		8
        /*0090*/ 	.dword	_ZN30_INTERNAL_934ae59e_4_k_cu_main4cuda3std6ranges3__45__cpo6cbeginE
	.align		8
        /*0098*/ 	.dword	_ZN30_INTERNAL_934ae59e_4_k_cu_main4cuda3std6ranges3__45__cpo4cendE
	.align		8
        /*00a0*/ 	.dword	_ZN30_INTERNAL_934ae59e_4_k_cu_main4cuda3std6ranges3__45__cpo7advanceE
	.align		8
        /*00a8*/ 	.dword	_ZN30_INTERNAL_934ae59e_4_k_cu_main4cuda3std6ranges3__45__cpo9iter_swapE
	.align		8
        /*00b0*/ 	.dword	_ZN30_INTERNAL_934ae59e_4_k_cu_main4cuda3std6ranges3__45__cpo4nextE
	.align		8
        /*00b8*/ 	.dword	_ZN30_INTERNAL_934ae59e_4_k_cu_main4cuda3std6ranges3__45__cpo4prevE
	.align		8
        /*00c0*/ 	.dword	_ZN30_INTERNAL_934ae59e_4_k_cu_main4cuda3std6ranges3__45__cpo4dataE
	.align		8
        /*00c8*/ 	.dword	_ZN30_INTERNAL_934ae59e_4_k_cu_main4cuda3std6ranges3__45__cpo5cdataE
	.align		8
        /*00d0*/ 	.dword	_ZN30_INTERNAL_934ae59e_4_k_cu_main4cuda3std6ranges3__45__cpo4sizeE
	.align		8
        /*00d8*/ 	.dword	_ZN30_INTERNAL_934ae59e_4_k_cu_main4cuda3std6ranges3__45__cpo5ssizeE
	.align		8
        /*00e0*/ 	.dword	_ZN30_INTERNAL_934ae59e_4_k_cu_main4cuda3std6ranges3__45__cpo8distanceE
	.align		8
        /*00e8*/ 	.dword	_ZN30_INTERNAL_934ae59e_4_k_cu_main6thrust24THRUST_300001_SM_1000_NS8cuda_cub3parE
	.align		8
        /*00f0*/ 	.dword	_ZN30_INTERNAL_934ae59e_4_k_cu_main6thrust24THRUST_300001_SM_1000_NS8cuda_cub10par_nosyncE
	.align		8
        /*00f8*/ 	.dword	_ZN30_INTERNAL_934ae59e_4_k_cu_main6thrust24THRUST_300001_SM_1000_NS6system6detail10sequential3seqE
	.align		8
        /*0100*/ 	.dword	_ZN30_INTERNAL_934ae59e_4_k_cu_main6thrust24THRUST_300001_SM_1000_NS12placeholders2_1E
	.align		8
        /*0108*/ 	.dword	_ZN30_INTERNAL_934ae59e_4_k_cu_main6thrust24THRUST_300001_SM_1000_NS12placeholders2_2E
	.align		8
        /*0110*/ 	.dword	_ZN30_INTERNAL_934ae59e_4_k_cu_main6thrust24THRUST_300001_SM_1000_NS12placeholders2_3E
	.align		8
        /*0118*/ 	.dword	_ZN30_INTERNAL_934ae59e_4_k_cu_main6thrust24THRUST_300001_SM_1000_NS12placeholders2_4E
	.align		8
        /*0120*/ 	.dword	_ZN30_INTERNAL_934ae59e_4_k_cu_main6thrust24THRUST_300001_SM_1000_NS12placeholders2_5E
	.align		8
        /*0128*/ 	.dword	_ZN30_INTERNAL_934ae59e_4_k_cu_main6thrust24THRUST_300001_SM_1000_NS12placeholders2_6E
	.align		8
        /*0130*/ 	.dword	_ZN30_INTERNAL_934ae59e_4_k_cu_main6thrust24THRUST_300001_SM_1000_NS12placeholders2_7E
	.align		8
        /*0138*/ 	.dword	_ZN30_INTERNAL_934ae59e_4_k_cu_main6thrust24THRUST_300001_SM_1000_NS12placeholders2_8E
	.align		8
        /*0140*/ 	.dword	_ZN30_INTERNAL_934ae59e_4_k_cu_main6thrust24THRUST_300001_SM_1000_NS12placeholders2_9E
	.align		8
        /*0148*/ 	.dword	_ZN30_INTERNAL_934ae59e_4_k_cu_main6thrust24THRUST_300001_SM_1000_NS12placeholders3_10E
	.align		8
        /*0150*/ 	.dword	_ZN30_INTERNAL_934ae59e_4_k_cu_main6thrust24THRUST_300001_SM_1000_NS3seqE


//--------------------- .text._ZN3cub18CUB_300001_SM_10006detail8for_each13static_kernelINS2_12policy_hub_t12policy_500_tEmN6thrust24THRUST_300001_SM_1000_NS8cuda_cub20__uninitialized_fill7functorINS7_10device_ptrImEEmEEEEvT0_T1_ --------------------------
	.section	.text._ZN3cub18CUB_300001_SM_10006detail8for_each13static_kernelINS2_12policy_hub_t12policy_500_tEmN6thrust24THRUST_300001_SM_1000_NS8cuda_cub20__uninitialized_fill7functorINS7_10device_ptrImEEmEEEEvT0_T1_,"ax",@progbits
	.align	128
        .global         _ZN3cub18CUB_300001_SM_10006detail8for_each13static_kernelINS2_12policy_hub_t12policy_500_tEmN6thrust24THRUST_300001_SM_1000_NS8cuda_cub20__uninitialized_fill7functorINS7_10device_ptrImEEmEEEEvT0_T1_
        .type           _ZN3cub18CUB_300001_SM_10006detail8for_each13static_kernelINS2_12policy_hub_t12policy_500_tEmN6thrust24THRUST_300001_SM_1000_NS8cuda_cub20__uninitialized_fill7functorINS7_10device_ptrImEEmEEEEvT0_T1_,@function
        .size           _ZN3cub18CUB_300001_SM_10006detail8for_each13static_kernelINS2_12policy_hub_t12policy_500_tEmN6thrust24THRUST_300001_SM_1000_NS8cuda_cub20__uninitialized_fill7functorINS7_10device_ptrImEEmEEEEvT0_T1_,(.L_x_31 - _ZN3cub18CUB_300001_SM_10006detail8for_each13static_kernelINS2_12policy_hub_t12policy_500_tEmN6thrust24THRUST_300001_SM_1000_NS8cuda_cub20__uninitialized_fill7functorINS7_10device_ptrImEEmEEEEvT0_T1_)
        .other          _ZN3cub18CUB_300001_SM_10006detail8for_each13static_kernelINS2_12policy_hub_t12policy_500_tEmN6thrust24THRUST_300001_SM_1000_NS8cuda_cub20__uninitialized_fill7functorINS7_10device_ptrImEEmEEEEvT0_T1_,@"STO_CUDA_ENTRY STV_DEFAULT"
_ZN3cub18CUB_300001_SM_10006detail8for_each13static_kernelINS2_12policy_hub_t12policy_500_tEmN6thrust24THRUST_300001_SM_1000_NS8cuda_cub20__uninitialized_fill7functorINS7_10device_ptrImEEmEEEEvT0_T1_:
.text._ZN3cub18CUB_300001_SM_10006detail8for_each13static_kernelINS2_12policy_hub_t12policy_500_tEmN6thrust24THRUST_300001_SM_1000_NS8cuda_cub20__uninitialized_fill7functorINS7_10device_ptrImEEmEEEEvT0_T1_:
[----:B------:R-:W-:Y:S08]  /*0000*/  LDC R1, c[0x0][0x37c] ;  /* 0x0000df00ff017b82 */ /* 0x000ff00000000800 */
[----:B------:R-:W0:Y:S01]  /*0010*/  S2UR UR4, SR_CTAID.X ;  /* 0x00000000000479c3 */ /* 0x000e220000002500 */
[----:B------:R-:W1:Y:S01]  /*0020*/  LDCU.64 UR6, c[0x0][0x380] ;  /* 0x00007000ff0677ac */ /* 0x000e620008000a00 */
[----:B------:R-:W2:Y:S01]  /*0030*/  LDCU.64 UR8, c[0x0][0x358] ;  /* 0x00006b00ff0877ac */ /* 0x000ea20008000a00 */
[----:B0-----:R-:W-:-:S04]  /*0040*/  UIMAD.WIDE.U32 UR4, UR4, 0x200, URZ ;  /* 0x00000200040478a5 */ /* 0x001fc8000f8e00ff */
[----:B-1----:R-:W-:-:S04]  /*0050*/  UIADD3 UR6, UP0, UPT, -UR4, UR6, URZ ;  /* 0x0000000604067290 */ /* 0x002fc8000ff1e1ff */
[----:B------:R-:W-:Y:S02]  /*0060*/  UIADD3.X UR7, UPT, UPT, ~UR5, UR7, URZ, UP0, !UPT ;  /* 0x0000000705077290 */ /* 0x000fe400087fe5ff */
[----:B------:R-:W-:-:S04]  /*0070*/  UISETP.GE.U32.AND UP0, UPT, UR6, 0x200, UPT ;  /* 0x000002000600788c */ /* 0x000fc8000bf06070 */
[----:B------:R-:W-:-:S09]  /*0080*/  UISETP.GE.U32.AND.EX UP0, UPT, UR7, URZ, UPT, UP0 ;  /* 0x000000ff0700728c */ /* 0x000fd2000bf06100 */
[----:B--2---:R-:W-:Y:S05]  /*0090*/  BRA.U !UP0, `(.L_x_0) ;  /* 0x0000000108287547 */ /* 0x004fea000b800000 */
[----:B------:R-:W0:Y:S01]  /*00a0*/  S2R R0, SR_TID.X ;  /* 0x0000000000007919 */ /* 0x000e220000002100 */
[----:B------:R-:W1:Y:S01]  /*00b0*/  LDCU.64 UR6, c[0x0][0x388] ;  /* 0x00007100ff0677ac */ /* 0x000e620008000a00 */
[----:B------:R-:W2:Y:S01]  /*00c0*/  LDC.64 R4, c[0x0][0x390] ;  /* 0x0000e400ff047b82 */ /* 0x000ea20000000a00 */
[----:B0-----:R-:W-:-:S05]  /*00d0*/  IADD3 R0, P0, PT, R0, UR4, RZ ;  /* 0x0000000400007c10 */ /* 0x001fca000ff1e0ff */
[----:B------:R-:W-:Y:S01]  /*00e0*/  IMAD.X R3, RZ, RZ, UR5, P0 ;  /* 0x00000005ff037e24 */ /* 0x000fe200080e06ff */
[----:B-1----:R-:W-:-:S04]  /*00f0*/  LEA R2, P0, R0, UR6, 0x3 ;  /* 0x0000000600027c11 */ /* 0x002fc8000f8018ff */
[----:B------:R-:W-:-:S05]  /*0100*/  LEA.HI.X R3, R0, UR7, R3, 0x3, P0 ;  /* 0x0000000700037c11 */ /* 0x000fca00080f1c03 */
[----:B--2---:R-:W-:Y:S04]  /*0110*/  STG.E.64 desc[UR8][R2.64], R4 ;  /* 0x0000000402007986 */ /* 0x004fe8000c101b08 */
[----:B------:R-:W-:Y:S01]  /*0120*/  STG.E.64 desc[UR8][R2.64+0x800], R4 ;  /* 0x0008000402007986 */ /* 0x000fe2000c101b08 */
[----:B------:R-:W-:Y:S05]  /*0130*/  EXIT ;  /* 0x000000000000794d */ /* 0x000fea0003800000 */
.L_x_0:
[----:B------:R-:W0:Y:S01]  /*0140*/  S2R R0, SR_TID.X ;  /* 0x0000000000007919 */ /* 0x000e220000002100 */
[----:B------:R-:W-:Y:S01]  /*0150*/  IMAD.U32 R2, RZ, RZ, UR7 ;  /* 0x00000007ff027e24 */ /* 0x000fe2000f8e00ff */
[----:B------:R-:W1:Y:S01]  /*0160*/  LDCU.64 UR10, c[0x0][0x388] ;  /* 0x00007100ff0a77ac */ /* 0x000e620008000a00 */
[----:B------:R-:W-:Y:S01]  /*0170*/  IMAD.U32 R6, RZ, RZ, UR7 ;  /* 0x00000007ff067e24 */ /* 0x000fe2000f8e00ff */
[----:B0-----:R-:W-:-:S04]  /*0180*/  ISETP.LT.U32.AND P0, PT, R0, UR6, PT ;  /* 0x0000000600007c0c */ /* 0x001fc8000bf01070 */
[----:B------:R-:W-:Y:S01]  /*0190*/  ISETP.GT.U32.AND.EX P0, PT, R2, RZ, PT, P0 ;  /* 0x000000ff0200720c */ /* 0x000fe20003f04100 */
[C---:B------:R-:W-:Y:S01]  /*01a0*/  VIADD R2, R0.reuse, 0x100 ;  /* 0x0000010000027836 */ /* 0x040fe20000000000 */
[----:B------:R-:W-:-:S04]  /*01b0*/  IADD3 R0, P2, PT, R0, UR4, RZ ;  /* 0x0000000400007c10 */ /* 0x000fc8000ff5e0ff */
[----:B------:R-:W-:Y:S01]  /*01c0*/  ISETP.LT.U32.AND P1, PT, R2, UR6, PT ;  /* 0x0000000602007c0c */ /* 0x000fe2000bf21070 */
[----:B------:R-:W-:Y:S01]  /*01d0*/  IMAD.X R3, RZ, RZ, UR5, P2 ;  /* 0x00000005ff037e24 */ /* 0x000fe200090e06ff */
[----:B-1----:R-:W-:Y:S02]  /*01e0*/  LEA R2, P2, R0, UR10, 0x3 ;  /* 0x0000000a00027c11 */ /* 0x002fe4000f8418ff */
[----:B------:R-:W-:Y:S02]  /*01f0*/  ISETP.GT.U32.AND.EX P1, PT, R6, RZ, PT, P1 ;  /* 0x000000ff0600720c */ /* 0x000fe40003f24110 */
[----:B------:R-:W-:Y:S01]  /*0200*/  LEA.HI.X R3, R0, UR11, R3, 0x3, P2 ;  /* 0x0000000b00037c11 */ /* 0x000fe200090f1c03 */
[----:B------:R-:W0:Y:S04]  /*0210*/  @P0 LDC.64 R4, c[0x0][0x390] ;  /* 0x0000e400ff040b82 */ /* 0x000e280000000a00 */
[----:B0-----:R0:W-:Y:S06]  /*0220*/  @P0 STG.E.64 desc[UR8][R2.64], R4 ;  /* 0x0000000402000986 */ /* 0x0011ec000c101b08 */
[----:B------:R-:W-:Y:S05]  /*0230*/  @!P1 EXIT ;  /* 0x000000000000994d */ /* 0x000fea0003800000 */
[----:B0-----:R-:W0:Y:S02]  /*0240*/  LDC.64 R4, c[0x0][0x390] ;  /* 0x0000e400ff047b82 */ /* 0x001e240000000a00 */
[----:B0-----:R-:W-:Y:S01]  /*0250*/  STG.E.64 desc[UR8][R2.64+0x800], R4 ;  /* 0x0008000402007986 */ /* 0x001fe2000c101b08 */
[----:B------:R-:W-:Y:S05]  /*0260*/  EXIT ;  /* 0x000000000000794d */ /* 0x000fea0003800000 */
.L_x_1:
[----:B------:R-:W-:-:S00]  /*0270*/  BRA `(.L_x_1) ;  /* 0xfffffffc00fc7947 */ /* 0x000fc0000383ffff */
[----:B------:R-:W-:-:S00]  /*0280*/  NOP ;  /* 0x0000000000007918 */ /* 0x000fc00000000000 */
[----:B------:R-:W-:-:S00]  /*0290*/  NOP ;  /* 0x0000000000007918 */ /* 0x000fc00000000000 */
[----:B------:R-:W-:-:S00]  /*02a0*/  NOP ;  /* 0x0000000000007918 */ /* 0x000fc00000000000 */
[----:B------:R-:W-:-:S00]  /*02b0*/  NOP ;  /* 0x0000000000007918 */ /* 0x000fc00000000000 */
[----:B------:R-:W-:-:S00]  /*02c0*/  NOP ;  /* 0x0000000000007918 */ /* 0x000fc00000000000 */
[----:B------:R-:W-:-:S00]  /*02d0*/  NOP ;  /* 0x0000000000007918 */ /* 0x000fc00000000000 */
[----:B------:R-:W-:-:S00]  /*02e0*/  NOP ;  /* 0x0000000000007918 */ /* 0x000fc00000000000 */
[----:B------:R-:W-:-:S00]  /*02f0*/  NOP ;  /* 0x0000000000007918 */ /* 0x000fc00000000000 */
.L_x_31:


//--------------------- .text._ZN3cub18CUB_300001_SM_10006detail11EmptyKernelIvEEvv --------------------------
	.section	.text._ZN3cub18CUB_300001_SM_10006detail11EmptyKernelIvEEvv,"ax",@progbits
	.align	128
        .global         _ZN3cub18CUB_300001_SM_10006detail11EmptyKernelIvEEvv
        .type           _ZN3cub18CUB_300001_SM_10006detail11EmptyKernelIvEEvv,@function
        .size           _ZN3cub18CUB_300001_SM_10006detail11EmptyKernelIvEEvv,(.L_x_32 - _ZN3cub18CUB_300001_SM_10006detail11EmptyKernelIvEEvv)
        .other          _ZN3cub18CUB_300001_SM_10006detail11EmptyKernelIvEEvv,@"STO_CUDA_ENTRY STV_DEFAULT"
_ZN3cub18CUB_300001_SM_10006detail11EmptyKernelIvEEvv:
.text._ZN3cub18CUB_300001_SM_10006detail11EmptyKernelIvEEvv:
[----:B------:R-:W-:Y:S01]  /*0000*/  LDC R1, c[0x0][0x37c] ;  /* 0x0000df00ff017b82 */ /* 0x000fe20000000800 */
[----:B------:R-:W-:Y:S05]  /*0010*/  EXIT ;  /* 0x000000000000794d */ /* 0x000fea0003800000 */
.L_x_2:
        /* <DEDUP_REMOVED lines=14> */
.L_x_32:


//--------------------- .text._Z19computeBoundsKernelPKmS0_PKiPmS3_m --------------------------
	.section	.text._Z19computeBoundsKernelPKmS0_PKiPmS3_m,"ax",@progbits
	.align	128
.text._Z19computeBoundsKernelPKmS0_PKiPmS3_m:
        .type           _Z19computeBoundsKernelPKmS0_PKiPmS3_m,@function
        .size           _Z19computeBoundsKernelPKmS0_PKiPmS3_m,(.L_x_29 - _Z19computeBoundsKernelPKmS0_PKiPmS3_m)
        .other          _Z19computeBoundsKernelPKmS0_PKiPmS3_m,@"STO_CUDA_ENTRY STV_DEFAULT"
_Z19computeBoundsKernelPKmS0_PKiPmS3_m:
[----:B------:R-:W-:Y:S01]  /*0000*/  LDC R1, c[0x0][0x37c] ;  /* 0x0000df00ff017b82 */ /* 0x000fe20000000800 */
[----:B------:R-:W0:Y:S07]  /*0010*/  S2R R0, SR_TID.X ;  /* 0x0000000000007919 */ /* 0x000e2e0000002100 */
[----:B------:R-:W0:Y:S01]  /*0020*/  S2UR UR4, SR_CTAID.X ;  /* 0x00000000000479c3 */ /* 0x000e220000002500 */
[----:B------:R-:W1:Y:S07]  /*0030*/  LDCU.64 UR6, c[0x0][0x3a8] ;  /* 0x00007500ff0677ac */ /* 0x000e6e0008000a00 */
[----:B------:R-:W0:Y:S02]  /*0040*/  LDC R3, c[0x0][0x360] ;  /* 0x0000d800ff037b82 */ /* 0x000e240000000800 */
[----:B0-----:R-:W-:-:S05]  /*0050*/  IMAD R3, R3, UR4, R0 ;  /* 0x0000000403037c24 */ /* 0x001fca000f8e0200 */
[----:B-1----:R-:W-:-:S04]  /*0060*/  ISETP.GE.U32.AND P0, PT, R3, UR6, PT ;  /* 0x0000000603007c0c */ /* 0x002fc8000bf06070 */
[----:B------:R-:W-:-:S13]  /*0070*/  ISETP.GE.U32.AND.EX P0, PT, RZ, UR7, PT, P0 ;  /* 0x00000007ff007c0c */ /* 0x000fda000bf06100 */
[----:B------:R-:W-:Y:S05]  /*0080*/  @P0 EXIT ;  /* 0x000000000000094d */ /* 0x000fea0003800000 */
[----:B------:R-:W0:Y:S01]  /*0090*/  LDCU.128 UR8, c[0x0][0x380] ;  /* 0x00007000ff0877ac */ /* 0x000e220008000c00 */
[----:B------:R-:W-:Y:S01]  /*00a0*/  IMAD.SHL.U32 R0, R3, 0x8, RZ ;  /* 0x0000000803007824 */ /* 0x000fe200078e00ff */
[----:B------:R-:W-:Y:S01]  /*00b0*/  SHF.R.U32.HI R2, RZ, 0x1d, R3 ;  /* 0x0000001dff027819 */ /* 0x000fe20000011603 */
[----:B------:R-:W1:Y:S01]  /*00c0*/  LDCU.64 UR6, c[0x0][0x390] ;  /* 0x00007200ff0677ac */ /* 0x000e620008000a00 */
[----:B------:R-:W2:Y:S02]  /*00d0*/  LDCU.64 UR4, c[0x0][0x358] ;  /* 0x00006b00ff0477ac */ /* 0x000ea40008000a00 */
[C---:B0-----:R-:W-:Y:S02]  /*00e0*/  IADD3 R4, P0, PT, R0.reuse, UR8, RZ ;  /* 0x0000000800047c10 */ /* 0x041fe4000ff1e0ff */
[----:B------:R-:W-:Y:S02]  /*00f0*/  IADD3 R10, P1, PT, R0, UR10, RZ ;  /* 0x0000000a000a7c10 */ /* 0x000fe4000ff3e0ff */
[----:B------:R-:W-:-:S02]  /*0100*/  IADD3.X R5, PT, PT, R2, UR9, RZ, P0, !PT ;  /* 0x0000000902057c10 */ /* 0x000fc400087fe4ff */
[C---:B-1----:R-:W-:Y:S02]  /*0110*/  LEA R12, P0, R3.reuse, UR6, 0x2 ;  /* 0x00000006030c7c11 */ /* 0x042fe4000f8010ff */
[----:B------:R-:W-:Y:S02]  /*0120*/  IADD3.X R11, PT, PT, R2, UR11, RZ, P1, !PT ;  /* 0x0000000b020b7c10 */ /* 0x000fe40008ffe4ff */
[----:B------:R-:W-:Y:S01]  /*0130*/  LEA.HI.X R13, R3, UR7, RZ, 0x2, P0 ;  /* 0x00000007030d7c11 */ /* 0x000fe200080f14ff */
[----:B--2---:R-:W2:Y:S04]  /*0140*/  LDG.E.64 R4, desc[UR4][R4.64] ;  /* 0x0000000404047981 */ /* 0x004ea8000c1e1b00 */
[----:B------:R-:W3:Y:S04]  /*0150*/  LDG.E R9, desc[UR4][R12.64] ;  /* 0x000000040c097981 */ /* 0x000ee8000c1e1900 */
[----:B------:R-:W2:Y:S01]  /*0160*/  LDG.E.64 R10, desc[UR4][R10.64] ;  /* 0x000000040a0a7981 */ /* 0x000ea2000c1e1b00 */
[----:B------:R-:W-:Y:S01]  /*0170*/  BSSY.RECONVERGENT B0, `(.L_x_3) ;  /* 0x0000049000007945 */ /* 0x000fe20003800200 */
[----:B------:R-:W-:Y:S01]  /*0180*/  IMAD.MOV.U32 R6, RZ, RZ, 0x1 ;  /* 0x00000001ff067424 */ /* 0x000fe200078e00ff */
[----:B---3--:R-:W-:-:S02]  /*0190*/  ISETP.GE.AND P2, PT, R9, 0x2, PT ;  /* 0x000000020900780c */ /* 0x008fc40003f46270 */
[CC--:B--2---:R-:W-:Y:S02]  /*01a0*/  ISETP.LT.U32.AND P0, PT, R4.reuse, R10.reuse, PT ;  /* 0x0000000a0400720c */ /* 0x0c4fe40003f01070 */
[CC--:B------:R-:W-:Y:S02]  /*01b0*/  ISETP.GT.U32.AND P1, PT, R4.reuse, R10.reuse, PT ;  /* 0x0000000a0400720c */ /* 0x0c0fe40003f24070 */
[CC--:B------:R-:W-:Y:S02]  /*01c0*/  ISETP.LT.U32.AND.EX P0, PT, R5.reuse, R11.reuse, PT, P0 ;  /* 0x0000000b0500720c */ /* 0x0c0fe40003f01100 */
[----:B------:R-:W-:Y:S02]  /*01d0*/  ISETP.GT.U32.AND.EX P1, PT, R5, R11, PT, P1 ;  /* 0x0000000b0500720c */ /* 0x000fe40003f24110 */
[CC--:B------:R-:W-:Y:S02]  /*01e0*/  SEL R8, R4.reuse, R10.reuse, P0 ;  /* 0x0000000a04087207 */ /* 0x0c0fe40000000000 */
[----:B------:R-:W-:-:S02]  /*01f0*/  SEL R3, R4, R10, P1 ;  /* 0x0000000a04037207 */ /* 0x000fc40000800000 */
[CC--:B------:R-:W-:Y:S02]  /*0200*/  SEL R7, R5.reuse, R11.reuse, P0 ;  /* 0x0000000b05077207 */ /* 0x0c0fe40000000000 */
[----:B------:R-:W-:Y:S01]  /*0210*/  SEL R4, R5, R11, P1 ;  /* 0x0000000b05047207 */ /* 0x000fe20000800000 */
[----:B------:R-:W-:Y:S01]  /*0220*/  IMAD.MOV.U32 R5, RZ, RZ, RZ ;  /* 0x000000ffff057224 */ /* 0x000fe200078e00ff */
[----:B------:R-:W-:Y:S06]  /*0230*/  @!P2 BRA `(.L_x_4) ;  /* 0x0000000000f0a947 */ /* 0x000fec0003800000 */
[C---:B------:R-:W-:Y:S01]  /*0240*/  VIADD R5, R9.reuse, 0xfffffffe ;  /* 0xfffffffe09057836 */ /* 0x040fe20000000000 */
[----:B------:R-:W-:Y:S01]  /*0250*/  IADD3 R10, PT, PT, R9, -0x1, RZ ;  /* 0xffffffff090a7810 */ /* 0x000fe20007ffe0ff */
[----:B------:R-:W-:Y:S01]  /*0260*/  BSSY.RECONVERGENT B1, `(.L_x_5) ;  /* 0x000002f000017945 */ /* 0x000fe20003800200 */
[----:B------:R-:W-:Y:S02]  /*0270*/  IMAD.MOV.U32 R6, RZ, RZ, 0x1 ;  /* 0x00000001ff067424 */ /* 0x000fe400078e00ff */
[----:B------:R-:W-:Y:S01]  /*0280*/  ISETP.GE.U32.AND P0, PT, R5, 0x3, PT ;  /* 0x000000030500780c */ /* 0x000fe20003f06070 */
[----:B------:R-:W-:Y:S01]  /*0290*/  IMAD.MOV.U32 R5, RZ, RZ, RZ ;  /* 0x000000ffff057224 */ /* 0x000fe200078e00ff */
[----:B------:R-:W-:-:S11]  /*02a0*/  LOP3.LUT R12, R10, 0x3, RZ, 0xc0, !PT ;  /* 0x000000030a0c7812 */ /* 0x000fd600078ec0ff */
[----:B------:R-:W-:Y:S05]  /*02b0*/  @!P0 BRA `(.L_x_6) ;  /* 0x0000000000a48947 */ /* 0x000fea0003800000 */
[----:B------:R-:W-:Y:S01]  /*02c0*/  LOP3.LUT R10, R10, 0xfffffffc, RZ, 0xc0, !PT ;  /* 0xfffffffc0a0a7812 */ /* 0x000fe200078ec0ff */
[----:B------:R-:W-:Y:S02]  /*02d0*/  HFMA2 R6, -RZ, RZ, 0, 5.9604644775390625e-08 ;  /* 0x00000001ff067431 */ /* 0x000fe400000001ff */
[----:B------:R-:W-:Y:S02]  /*02e0*/  IMAD.MOV.U32 R5, RZ, RZ, RZ ;  /* 0x000000ffff057224 */ /* 0x000fe400078e00ff */
[----:B------:R-:W-:-:S05]  /*02f0*/  IMAD.MOV R13, RZ, RZ, -R10 ;  /* 0x000000ffff0d7224 */ /* 0x000fca00078e0a0a */
[----:B------:R-:W-:-:S13]  /*0300*/  ISETP.GE.AND P0, PT, R13, RZ, PT ;  /* 0x000000ff0d00720c */ /* 0x000fda0003f06270 */
[----:B------:R-:W-:Y:S05]  /*0310*/  @P0 BRA `(.L_x_7) ;  /* 0x0000000000700947 */ /* 0x000fea0003800000 */
[----:B------:R-:W-:Y:S01]  /*0320*/  IMAD.MOV R10, RZ, RZ, -R13 ;  /* 0x000000ffff0a7224 */ /* 0x000fe200078e0a0d */
[----:B------:R-:W-:Y:S01]  /*0330*/  BSSY.RECONVERGENT B2, `(.L_x_8) ;  /* 0x000000d000027945 */ /* 0x000fe20003800200 */
[----:B------:R-:W-:-:S03]  /*0340*/  PLOP3.LUT P0, PT, PT, PT, PT, 0x80, 0x8 ;  /* 0x000000000008781c */ /* 0x000fc60003f0f070 */
[----:B------:R-:W-:-:S13]  /*0350*/  ISETP.GT.AND P1, PT, R10, 0xc, PT ;  /* 0x0000000c0a00780c */ /* 0x000fda0003f24270 */
[----:B------:R-:W-:Y:S05]  /*0360*/  @!P1 BRA `(.L_x_9) ;  /* 0x0000000000249947 */ /* 0x000fea0003800000 */
[----:B------:R-:W-:-:S13]  /*0370*/  PLOP3.LUT P0, PT, PT, PT, PT, 0x8, 0x80 ;  /* 0x000000000080781c */ /* 0x000fda0003f0e170 */
.L_x_10:
[----:B------:R-:W-:Y:S02]  /*0380*/  VIADD R13, R13, 0x10 ;  /* 0x000000100d0d7836 */ /* 0x000fe40000000000 */
[----:B------:R-:W-:Y:S02]  /*0390*/  IMAD R5, R5, 0x6fc10000, RZ ;  /* 0x6fc1000005057824 */ /* 0x000fe400078e02ff */
[----:B------:R-:W-:Y:S01]  /*03a0*/  IMAD.WIDE.U32 R10, R6, 0x6fc10000, RZ ;  /* 0x6fc10000060a7825 */ /* 0x000fe200078e00ff */
[----:B------:R-:W-:-:S03]  /*03b0*/  ISETP.GE.AND P1, PT, R13, -0xc, PT ;  /* 0xfffffff40d00780c */ /* 0x000fc60003f26270 */
[----:B------:R-:W-:Y:S02]  /*03c0*/  IMAD R5, R6, 0x2386f2, R5 ;  /* 0x002386f206057824 */ /* 0x000fe400078e0205 */
[----:B------:R-:W-:-:S03]  /*03d0*/  IMAD.MOV.U32 R6, RZ, RZ, R10 ;  /* 0x000000ffff067224 */ /* 0x000fc600078e000a */
[----:B------:R-:W-:-:S05]  /*03e0*/  IADD3 R5, PT, PT, R11, R5, RZ ;  /* 0x000000050b057210 */ /* 0x000fca0007ffe0ff */
[----:B------:R-:W-:Y:S05]  /*03f0*/  @!P1 BRA `(.L_x_10) ;  /* 0xfffffffc00e09947 */ /* 0x000fea000383ffff */
.L_x_9:
[----:B------:R-:W-:Y:S05]  /*0400*/  BSYNC.RECONVERGENT B2 ;  /* 0x0000000000027941 */ /* 0x000fea0003800200 */
.L_x_8:
[----:B------:R-:W-:-:S05]  /*0410*/  IMAD.MOV R10, RZ, RZ, -R13 ;  /* 0x000000ffff0a7224 */ /* 0x000fca00078e0a0d */
[----:B------:R-:W-:-:S13]  /*0420*/  ISETP.GT.AND P1, PT, R10, 0x4, PT ;  /* 0x000000040a00780c */ /* 0x000fda0003f24270 */
[----:B------:R-:W-:Y:S01]  /*0430*/  @P1 VIADD R13, R13, 0x8 ;  /* 0x000000080d0d1836 */ /* 0x000fe20000000000 */
[----:B------:R-:W-:Y:S01]  /*0440*/  @P1 PLOP3.LUT P0, PT, PT, PT, PT, 0x8, 0x80 ;  /* 0x000000000080181c */ /* 0x000fe20003f0e170 */
[----:B------:R-:W-:Y:S02]  /*0450*/  @P1 IMAD R15, R5, 0x2710, RZ ;  /* 0x00002710050f1824 */ /* 0x000fe400078e02ff */
[----:B------:R-:W-:Y:S01]  /*0460*/  @P1 IMAD.WIDE.U32 R10, R6, 0x2710, RZ ;  /* 0x00002710060a1825 */ /* 0x000fe200078e00ff */
[----:B------:R-:W-:-:S04]  /*0470*/  ISETP.NE.OR P0, PT, R13, RZ, P0 ;  /* 0x000000ff0d00720c */ /* 0x000fc80000705670 */
[----:B------:R-:W-:Y:S01]  /*0480*/  @P1 IADD3 R14, PT, PT, R11, R15, RZ ;  /* 0x0000000f0b0e1210 */ /* 0x000fe20007ffe0ff */
[----:B------:R-:W-:-:S04]  /*0490*/  @P1 IMAD.WIDE.U32 R10, R10, 0x2710, RZ ;  /* 0x000027100a0a1825 */ /* 0x000fc800078e00ff */
[----:B------:R-:W-:Y:S02]  /*04a0*/  @P1 IMAD R15, R14, 0x2710, RZ ;  /* 0x000027100e0f1824 */ /* 0x000fe400078e02ff */
[----:B------:R-:W-:Y:S02]  /*04b0*/  @P1 IMAD.MOV.U32 R6, RZ, RZ, R10 ;  /* 0x000000ffff061224 */ /* 0x000fe400078e000a */
[----:B------:R-:W-:Y:S01]  /*04c0*/  @P1 IMAD.IADD R5, R11, 0x1, R15 ;  /* 0x000000010b051824 */ /* 0x000fe200078e020f */
[----:B------:R-:W-:Y:S06]  /*04d0*/  @!P0 BRA `(.L_x_6) ;  /* 0x00000000001c8947 */ /* 0x000fec0003800000 */
.L_x_7:
[----:B------:R-:W-:Y:S02]  /*04e0*/  VIADD R13, R13, 0x4 ;  /* 0x000000040d0d7836 */ /* 0x000fe40000000000 */
[----:B------:R-:W-:Y:S02]  /*04f0*/  IMAD R5, R5, 0x2710, RZ ;  /* 0x0000271005057824 */ /* 0x000fe400078e02ff */
[----:B------:R-:W-:Y:S01]  /*0500*/  IMAD.WIDE.U32 R10, R6, 0x2710, RZ ;  /* 0x00002710060a7825 */ /* 0x000fe200078e00ff */
[----:B------:R-:W-:-:S03]  /*0510*/  ISETP.NE.AND P0, PT, R13, RZ, PT ;  /* 0x000000ff0d00720c */ /* 0x000fc60003f05270 */
[----:B------:R-:W-:Y:S01]  /*0520*/  IMAD.MOV.U32 R6, RZ, RZ, R10 ;  /* 0x000000ffff067224 */ /* 0x000fe200078e000a */
[----:B------:R-:W-:-:S09]  /*0530*/  IADD3 R5, PT, PT, R11, R5, RZ ;  /* 0x000000050b057210 */ /* 0x000fd20007ffe0ff */
[----:B------:R-:W-:Y:S05]  /*0540*/  @P0 BRA `(.L_x_7) ;  /* 0xfffffffc00e40947 */ /* 0x000fea000383ffff */
.L_x_6:
[----:B------:R-:W-:Y:S05]  /*0550*/  BSYNC.RECONVERGENT B1 ;  /* 0x0000000000017941 */ /* 0x000fea0003800200 */
.L_x_5:
[----:B------:R-:W-:-:S13]  /*0560*/  ISETP.NE.AND P0, PT, R12, RZ, PT ;  /* 0x000000ff0c00720c */ /* 0x000fda0003f05270 */
[----:B------:R-:W-:Y:S05]  /*0570*/  @!P0 BRA `(.L_x_4) ;  /* 0x0000000000208947 */ /* 0x000fea0003800000 */
[----:B------:R-:W-:-:S07]  /*0580*/  IMAD.MOV R12, RZ, RZ, -R12 ;  /* 0x000000ffff0c7224 */ /* 0x000fce00078e0a0c */
.L_x_11:
[----:B------:R-:W-:Y:S02]  /*0590*/  VIADD R12, R12, 0x1 ;  /* 0x000000010c0c7836 */ /* 0x000fe40000000000 */
[----:B------:R-:W-:Y:S02]  /*05a0*/  IMAD R5, R5, 0xa, RZ ;  /* 0x0000000a05057824 */ /* 0x000fe400078e02ff */
[----:B------:R-:W-:Y:S01]  /*05b0*/  IMAD.WIDE.U32 R10, R6, 0xa, RZ ;  /* 0x0000000a060a7825 */ /* 0x000fe200078e00ff */
[----:B------:R-:W-:-:S03]  /*05c0*/  ISETP.NE.AND P0, PT, R12, RZ, PT ;  /* 0x000000ff0c00720c */ /* 0x000fc60003f05270 */
[----:B------:R-:W-:Y:S01]  /*05d0*/  IMAD.MOV.U32 R6, RZ, RZ, R10 ;  /* 0x000000ffff067224 */ /* 0x000fe200078e000a */
[----:B------:R-:W-:-:S09]  /*05e0*/  IADD3 R5, PT, PT, R11, R5, RZ ;  /* 0x000000050b057210 */ /* 0x000fd20007ffe0ff */
[----:B------:R-:W-:Y:S05]  /*05f0*/  @P0 BRA `(.L_x_11) ;  /* 0xfffffffc00e40947 */ /* 0x000fea000383ffff */
.L_x_4:
[----:B------:R-:W-:Y:S05]  /*0600*/  BSYNC.RECONVERGENT B0 ;  /* 0x0000000000007941 */ /* 0x000fea0003800200 */
.L_x_3:
[----:B------:R-:W-:Y:S01]  /*0610*/  ISETP.GE.AND P0, PT, R9, 0x1, PT ;  /* 0x000000010900780c */ /* 0x000fe20003f06270 */
[----:B------:R-:W-:Y:S01]  /*0620*/  BSSY.RECONVERGENT B0, `(.L_x_12) ;  /* 0x000003e000007945 */ /* 0x000fe20003800200 */
[----:B------:R-:W-:Y:S02]  /*0630*/  IMAD.MOV.U32 R15, RZ, RZ, 0x1 ;  /* 0x00000001ff0f7424 */ /* 0x000fe400078e00ff */
[----:B------:R-:W-:-:S09]  /*0640*/  IMAD.MOV.U32 R12, RZ, RZ, RZ ;  /* 0x000000ffff0c7224 */ /* 0x000fd200078e00ff */
[----:B------:R-:W-:Y:S05]  /*0650*/  @!P0 BRA `(.L_x_13) ;  /* 0x0000000000e88947 */ /* 0x000fea0003800000 */
[C---:B------:R-:W-:Y:S01]  /*0660*/  ISETP.GE.U32.AND P0, PT, R9.reuse, 0x4, PT ;  /* 0x000000040900780c */ /* 0x040fe20003f06070 */
[----:B------:R-:W-:Y:S01]  /*0670*/  BSSY.RECONVERGENT B1, `(.L_x_14) ;  /* 0x000002e000017945 */ /* 0x000fe20003800200 */
[----:B------:R-:W-:Y:S01]  /*0680*/  HFMA2 R15, -RZ, RZ, 0, 5.9604644775390625e-08 ;  /* 0x00000001ff0f7431 */ /* 0x000fe200000001ff */
[----:B------:R-:W-:Y:S01]  /*0690*/  LOP3.LUT R13, R9, 0x3, RZ, 0xc0, !PT ;  /* 0x00000003090d7812 */ /* 0x000fe200078ec0ff */
[----:B------:R-:W-:-:S09]  /*06a0*/  IMAD.MOV.U32 R12, RZ, RZ, RZ ;  /* 0x000000ffff0c7224 */ /* 0x000fd200078e00ff */
[----:B------:R-:W-:Y:S05]  /*06b0*/  @!P0 BRA `(.L_x_15) ;  /* 0x0000000000a48947 */ /* 0x000fea0003800000 */
[----:B------:R-:W-:Y:S01]  /*06c0*/  LOP3.LUT R9, R9, 0x7ffffffc, RZ, 0xc0, !PT ;  /* 0x7ffffffc09097812 */ /* 0x000fe200078ec0ff */
[----:B------:R-:W-:Y:S01]  /*06d0*/  IMAD.MOV.U32 R15, RZ, RZ, 0x1 ;  /* 0x00000001ff0f7424 */ /* 0x000fe200078e00ff */
[----:B------:R-:W-:-:S03]  /*06e0*/  MOV R12, RZ ;  /* 0x000000ff000c7202 */ /* 0x000fc60000000f00 */
        /* <DEDUP_REMOVED lines=9> */
.L_x_19:
[----:B------:R-:W-:Y:S02]  /*0780*/  VIADD R9, R9, 0x10 ;  /* 0x0000001009097836 */ /* 0x000fe40000000000 */
[----:B------:R-:W-:Y:S02]  /*0790*/  IMAD R12, R12, 0x6fc10000, RZ ;  /* 0x6fc100000c0c7824 */ /* 0x000fe400078e02ff */
[----:B------:R-:W-:Y:S01]  /*07a0*/  IMAD.WIDE.U32 R10, R15, 0x6fc10000, RZ ;  /* 0x6fc100000f0a7825 */ /* 0x000fe200078e00ff */
[----:B------:R-:W-:-:S03]  /*07b0*/  ISETP.GE.AND P1, PT, R9, -0xc, PT ;  /* 0xfffffff40900780c */ /* 0x000fc60003f26270 */
[----:B------:R-:W-:-:S04]  /*07c0*/  IMAD R15, R15, 0x2386f2, R12 ;  /* 0x002386f20f0f7824 */ /* 0x000fc800078e020c */
[----:B------:R-:W-:Y:S01]  /*07d0*/  IMAD.IADD R12, R11, 0x1, R15 ;  /* 0x000000010b0c7824 */ /* 0x000fe200078e020f */
[----:B------:R-:W-:-:S05]  /*07e0*/  MOV R15, R10 ;  /* 0x0000000a000f7202 */ /* 0x000fca0000000f00 */
[----:B------:R-:W-:Y:S05]  /*07f0*/  @!P1 BRA `(.L_x_19) ;  /* 0xfffffffc00e09947 */ /* 0x000fea000383ffff */
.L_x_18:
[----:B------:R-:W-:Y:S05]  /*0800*/  BSYNC.RECONVERGENT B2 ;  /* 0x0000000000027941 */ /* 0x000fea0003800200 */
.L_x_17:
[----:B------:R-:W-:-:S05]  /*0810*/  IMAD.MOV R10, RZ, RZ, -R9 ;  /* 0x000000ffff0a7224 */ /* 0x000fca00078e0a09 */
[----:B------:R-:W-:-:S13]  /*0820*/  ISETP.GT.AND P1, PT, R10, 0x4, PT ;  /* 0x000000040a00780c */ /* 0x000fda0003f24270 */
[----:B------:R-:W-:Y:S01]  /*0830*/  @P1 VIADD R9, R9, 0x8 ;  /* 0x0000000809091836 */ /* 0x000fe20000000000 */
[----:B------:R-:W-:Y:S01]  /*0840*/  @P1 PLOP3.LUT P0, PT, PT, PT, PT, 0x8, 0x80 ;  /* 0x000000000080181c */ /* 0x000fe20003f0e170 */
[----:B------:R-:W-:Y:S02]  /*0850*/  @P1 IMAD R17, R12, 0x2710, RZ ;  /* 0x000027100c111824 */ /* 0x000fe400078e02ff */
[----:B------:R-:W-:Y:S01]  /*0860*/  @P1 IMAD.WIDE.U32 R10, R15, 0x2710, RZ ;  /* 0x000027100f0a1825 */ /* 0x000fe200078e00ff */
[----:B------:R-:W-:-:S03]  /*0870*/  ISETP.NE.OR P0, PT, R9, RZ, P0 ;  /* 0x000000ff0900720c */ /* 0x000fc60000705670 */
[----:B------:R-:W-:Y:S02]  /*0880*/  @P1 IMAD.IADD R14, R11, 0x1, R17 ;  /* 0x000000010b0e1824 */ /* 0x000fe400078e0211 */
[----:B------:R-:W-:-:S04]  /*0890*/  @P1 IMAD.WIDE.U32 R10, R10, 0x2710, RZ ;  /* 0x000027100a0a1825 */ /* 0x000fc800078e00ff */
[----:B------:R-:W-:Y:S01]  /*08a0*/  @P1 IMAD R17, R14, 0x2710, RZ ;  /* 0x000027100e111824 */ /* 0x000fe200078e02ff */
[----:B------:R-:W-:-:S03]  /*08b0*/  @P1 MOV R15, R10 ;  /* 0x0000000a000f1202 */ /* 0x000fc60000000f00 */
[----:B------:R-:W-:Y:S01]  /*08c0*/  @P1 IMAD.IADD R12, R11, 0x1, R17 ;  /* 0x000000010b0c1824 */ /* 0x000fe200078e0211 */
[----:B------:R-:W-:Y:S06]  /*08d0*/  @!P0 BRA `(.L_x_15) ;  /* 0x00000000001c8947 */ /* 0x000fec0003800000 */
.L_x_16:
[----:B------:R-:W-:Y:S02]  /*08e0*/  VIADD R9, R9, 0x4 ;  /* 0x0000000409097836 */ /* 0x000fe40000000000 */
[----:B------:R-:W-:-:S03]  /*08f0*/  IMAD.WIDE.U32 R10, R15, 0x2710, RZ ;  /* 0x000027100f0a7825 */ /* 0x000fc600078e00ff */
[----:B------:R-:W-:Y:S01]  /*0900*/  ISETP.NE.AND P0, PT, R9, RZ, PT ;  /* 0x000000ff0900720c */ /* 0x000fe20003f05270 */
[----:B------:R-:W-:Y:S01]  /*0910*/  IMAD R17, R12, 0x2710, RZ ;  /* 0x000027100c117824 */ /* 0x000fe200078e02ff */
[----:B------:R-:W-:-:S03]  /*0920*/  MOV R15, R10 ;  /* 0x0000000a000f7202 */ /* 0x000fc60000000f00 */
[----:B------:R-:W-:-:S08]  /*0930*/  IMAD.IADD R12, R11, 0x1, R17 ;  /* 0x000000010b0c7824 */ /* 0x000fd000078e0211 */
[----:B------:R-:W-:Y:S05]  /*0940*/  @P0 BRA `(.L_x_16) ;  /* 0xfffffffc00e40947 */ /* 0x000fea000383ffff */
.L_x_15:
[----:B------:R-:W-:Y:S05]  /*0950*/  BSYNC.RECONVERGENT B1 ;  /* 0x0000000000017941 */ /* 0x000fea0003800200 */
.L_x_14:
[----:B------:R-:W-:-:S13]  /*0960*/  ISETP.NE.AND P0, PT, R13, RZ, PT ;  /* 0x000000ff0d00720c */ /* 0x000fda0003f05270 */
[----:B------:R-:W-:Y:S05]  /*0970*/  @!P0 BRA `(.L_x_13) ;  /* 0x0000000000208947 */ /* 0x000fea0003800000 */
[----:B------:R-:W-:-:S07]  /*0980*/  IMAD.MOV R13, RZ, RZ, -R13 ;  /* 0x000000ffff0d7224 */ /* 0x000fce00078e0a0d */
.L_x_20:
[----:B------:R-:W-:Y:S02]  /*0990*/  VIADD R13, R13, 0x1 ;  /* 0x000000010d0d7836 */ /* 0x000fe40000000000 */
[----:B------:R-:W-:-:S03]  /*09a0*/  IMAD.WIDE.U32 R10, R15, 0xa, RZ ;  /* 0x0000000a0f0a7825 */ /* 0x000fc600078e00ff */
[----:B------:R-:W-:Y:S01]  /*09b0*/  ISETP.NE.AND P0, PT, R13, RZ, PT ;  /* 0x000000ff0d00720c */ /* 0x000fe20003f05270 */
[----:B------:R-:W-:Y:S01]  /*09c0*/  IMAD R9, R12, 0xa, RZ ;  /* 0x0000000a0c097824 */ /* 0x000fe200078e02ff */
[----:B------:R-:W-:-:S03]  /*09d0*/  MOV R15, R10 ;  /* 0x0000000a000f7202 */ /* 0x000fc60000000f00 */
[----:B------:R-:W-:-:S08]  /*09e0*/  IMAD.IADD R12, R11, 0x1, R9 ;  /* 0x000000010b0c7824 */ /* 0x000fd000078e0209 */
[----:B------:R-:W-:Y:S05]  /*09f0*/  @P0 BRA `(.L_x_20) ;  /* 0xfffffffc00e40947 */ /* 0x000fea000383ffff */
.L_x_13:
[----:B------:R-:W-:Y:S05]  /*0a00*/  BSYNC.RECONVERGENT B0 ;  /* 0x0000000000007941 */ /* 0x000fea0003800200 */
.L_x_12:
[C---:B------:R-:W-:Y:S01]  /*0a10*/  IADD3 R14, P1, PT, R15.reuse, R8, RZ ;  /* 0x000000080f0e7210 */ /* 0x040fe20007f3e0ff */
[----:B------:R-:W-:Y:S01]  /*0a20*/  BSSY.RECONVERGENT B0, `(.L_x_21) ;  /* 0x0000020000007945 */ /* 0x000fe20003800200 */
[----:B------:R-:W-:-:S03]  /*0a30*/  IADD3 R8, P0, PT, R15, 0x1, RZ ;  /* 0x000000010f087810 */ /* 0x000fc60007f1e0ff */
[----:B------:R-:W-:Y:S02]  /*0a40*/  IMAD.X R11, R12, 0x1, R7, P1 ;  /* 0x000000010c0b7824 */ /* 0x000fe400008e0607 */
[----:B------:R-:W-:-:S05]  /*0a50*/  IMAD.X R7, RZ, RZ, R12, P0 ;  /* 0x000000ffff077224 */ /* 0x000fca00000e060c */
[----:B------:R-:W-:-:S04]  /*0a60*/  LOP3.LUT R9, R11, R7, RZ, 0xfc, !PT ;  /* 0x000000070b097212 */ /* 0x000fc800078efcff */
[----:B------:R-:W-:-:S13]  /*0a70*/  ISETP.NE.U32.AND P0, PT, R9, RZ, PT ;  /* 0x000000ff0900720c */ /* 0x000fda0003f05070 */
[----:B------:R-:W-:Y:S05]  /*0a80*/  @P0 BRA `(.L_x_22) ;  /* 0x0000000000500947 */ /* 0x000fea0003800000 */
[----:B------:R-:W0:Y:S01]  /*0a90*/  I2F.U32.RP R9, R8 ;  /* 0x0000000800097306 */ /* 0x000e220000209000 */
[----:B------:R-:W-:-:S07]  /*0aa0*/  ISETP.NE.U32.AND P2, PT, R8, RZ, PT ;  /* 0x000000ff0800720c */ /* 0x000fce0003f45070 */
[----:B0-----:R-:W0:Y:S02]  /*0ab0*/  MUFU.RCP R9, R9 ;  /* 0x0000000900097308 */ /* 0x001e240000001000 */
[----:B0-----:R-:W-:-:S06]  /*0ac0*/  VIADD R10, R9, 0xffffffe ;  /* 0x0ffffffe090a7836 */ /* 0x001fcc0000000000 */
[----:B------:R0:W1:Y:S02]  /*0ad0*/  F2I.FTZ.U32.TRUNC.NTZ R11, R10 ;  /* 0x0000000a000b7305 */ /* 0x000064000021f000 */
[----:B0-----:R-:W-:Y:S01]  /*0ae0*/  IMAD.MOV.U32 R10, RZ, RZ, RZ ;  /* 0x000000ffff0a7224 */ /* 0x001fe200078e00ff */
[----:B-1----:R-:W-:-:S05]  /*0af0*/  IADD3 R13, PT, PT, RZ, -R11, RZ ;  /* 0x8000000bff0d7210 */ /* 0x002fca0007ffe0ff */
[----:B------:R-:W-:-:S04]  /*0b00*/  IMAD R13, R13, R8, RZ ;  /* 0x000000080d0d7224 */ /* 0x000fc800078e02ff */
[----:B------:R-:W-:-:S04]  /*0b10*/  IMAD.HI.U32 R11, R11, R13, R10 ;  /* 0x0000000d0b0b7227 */ /* 0x000fc800078e000a */
[----:B------:R-:W-:Y:S02]  /*0b20*/  IMAD.MOV.U32 R13, RZ, RZ, RZ ;  /* 0x000000ffff0d7224 */ /* 0x000fe400078e00ff */
[----:B------:R-:W-:-:S04]  /*0b30*/  IMAD.HI.U32 R12, R11, R14, RZ ;  /* 0x0000000e0b0c7227 */ /* 0x000fc800078e00ff */
[----:B------:R-:W-:-:S04]  /*0b40*/  IMAD.MOV R11, RZ, RZ, -R12 ;  /* 0x000000ffff0b7224 */ /* 0x000fc800078e0a0c */
[----:B------:R-:W-:-:S05]  /*0b50*/  IMAD R11, R8, R11, R14 ;  /* 0x0000000b080b7224 */ /* 0x000fca00078e020e */
[----:B------:R-:W-:-:S13]  /*0b60*/  ISETP.GE.U32.AND P0, PT, R11, R8, PT ;  /* 0x000000080b00720c */ /* 0x000fda0003f06070 */
[----:B------:R-:W-:Y:S01]  /*0b70*/  @P0 IMAD.IADD R11, R11, 0x1, -R8 ;  /* 0x000000010b0b0824 */ /* 0x000fe200078e0a08 */
[----:B------:R-:W-:-:S04]  /*0b80*/  @P0 IADD3 R12, PT, PT, R12, 0x1, RZ ;  /* 0x000000010c0c0810 */ /* 0x000fc80007ffe0ff */
[----:B------:R-:W-:-:S13]  /*0b90*/  ISETP.GE.U32.AND P1, PT, R11, R8, PT ;  /* 0x000000080b00720c */ /* 0x000fda0003f26070 */
[----:B------:R-:W-:Y:S01]  /*0ba0*/  @P1 VIADD R12, R12, 0x1 ;  /* 0x000000010c0c1836 */ /* 0x000fe20000000000 */
[----:B------:R-:W-:Y:S01]  /*0bb0*/  @!P2 LOP3.LUT R12, RZ, R8, RZ, 0x33, !PT ;  /* 0x00000008ff0ca212 */ /* 0x000fe200078e33ff */
[----:B------:R-:W-:Y:S06]  /*0bc0*/  BRA `(.L_x_23) ;  /* 0x0000000000147947 */ /* 0x000fec0003800000 */
.L_x_22:
[----:B------:R-:W-:Y:S01]  /*0bd0*/  IMAD.MOV.U32 R9, RZ, RZ, R14 ;  /* 0x000000ffff097224 */ /* 0x000fe200078e000e */
[----:B------:R-:W-:-:S07]  /*0be0*/  MOV R10, 0xc00 ;  /* 0x00000c00000a7802 */ /* 0x000fce0000000f00 */
[----:B------:R-:W-:Y:S05]  /*0bf0*/  CALL.REL.NOINC `($__internal_0_$__cuda_sm20_div_u64) ;  /* 0x0000000400107944 */ /* 0x000fea0003c00000 */
[----:B------:R-:W-:Y:S01]  /*0c00*/  MOV R12, R14 ;  /* 0x0000000e000c7202 */ /* 0x000fe20000000f00 */
[----:B------:R-:W-:-:S07]  /*0c10*/  IMAD.MOV.U32 R13, RZ, RZ, R9 ;  /* 0x000000ffff0d7224 */ /* 0x000fce00078e0009 */
.L_x_23:
[----:B------:R-:W-:Y:S05]  /*0c20*/  BSYNC.RECONVERGENT B0 ;  /* 0x0000000000007941 */ /* 0x000fea0003800200 */
.L_x_21:
[----:B------:R-:W-:Y:S01]  /*0c30*/  LOP3.LUT R9, R4, R7, RZ, 0xfc, !PT ;  /* 0x0000000704097212 */ /* 0x000fe200078efcff */
[----:B------:R-:W-:Y:S03]  /*0c40*/  BSSY.RECONVERGENT B0, `(.L_x_24) ;  /* 0x000001d000007945 */ /* 0x000fe60003800200 */
[----:B------:R-:W-:-:S13]  /*0c50*/  ISETP.NE.U32.AND P0, PT, R9, RZ, PT ;  /* 0x000000ff0900720c */ /* 0x000fda0003f05070 */
[----:B------:R-:W-:Y:S05]  /*0c60*/  @P0 BRA `(.L_x_25) ;  /* 0x0000000000540947 */ /* 0x000fea0003800000 */
[----:B------:R-:W0:Y:S01]  /*0c70*/  I2F.U32.RP R9, R8 ;  /* 0x0000000800097306 */ /* 0x000e220000209000 */
[----:B------:R-:W-:-:S07]  /*0c80*/  ISETP.NE.U32.AND P2, PT, R8, RZ, PT ;  /* 0x000000ff0800720c */ /* 0x000fce0003f45070 */
[----:B0-----:R-:W0:Y:S02]  /*0c90*/  MUFU.RCP R9, R9 ;  /* 0x0000000900097308 */ /* 0x001e240000001000 */
[----:B0-----:R-:W-:Y:S02]  /*0ca0*/  VIADD R10, R9, 0xffffffe ;  /* 0x0ffffffe090a7836 */ /* 0x001fe40000000000 */
[----:B------:R-:W-:-:S04]  /*0cb0*/  IMAD.MOV.U32 R9, RZ, RZ, RZ ;  /* 0x000000ffff097224 */ /* 0x000fc800078e00ff */
[----:B------:R0:W1:Y:S02]  /*0cc0*/  F2I.FTZ.U32.TRUNC.NTZ R11, R10 ;  /* 0x0000000a000b7305 */ /* 0x000064000021f000 */
[----:B0-----:R-:W-:Y:S02]  /*0cd0*/  HFMA2 R10, -RZ, RZ, 0, 0 ;  /* 0x00000000ff0a7431 */ /* 0x001fe400000001ff */
[----:B-1----:R-:W-:-:S04]  /*0ce0*/  IMAD.MOV R7, RZ, RZ, -R11 ;  /* 0x000000ffff077224 */ /* 0x002fc800078e0a0b */
[----:B------:R-:W-:-:S04]  /*0cf0*/  IMAD R7, R7, R8, RZ ;  /* 0x0000000807077224 */ /* 0x000fc800078e02ff */
[----:B------:R-:W-:-:S06]  /*0d00*/  IMAD.HI.U32 R4, R11, R7, R10 ;  /* 0x000000070b047227 */ /* 0x000fcc00078e000a */
[----:B------:R-:W-:-:S04]  /*0d10*/  IMAD.HI.U32 R4, R4, R3, RZ ;  /* 0x0000000304047227 */ /* 0x000fc800078e00ff */
[----:B------:R-:W-:-:S04]  /*0d20*/  IMAD.MOV R7, RZ, RZ, -R4 ;  /* 0x000000ffff077224 */ /* 0x000fc800078e0a04 */
[----:B------:R-:W-:-:S05]  /*0d30*/  IMAD R3, R8, R7, R3 ;  /* 0x0000000708037224 */ /* 0x000fca00078e0203 */
[----:B------:R-:W-:-:S13]  /*0d40*/  ISETP.GE.U32.AND P0, PT, R3, R8, PT ;  /* 0x000000080300720c */ /* 0x000fda0003f06070 */
[----:B------:R-:W-:Y:S02]  /*0d50*/  @P0 IMAD.IADD R3, R3, 0x1, -R8 ;  /* 0x0000000103030824 */ /* 0x000fe400078e0a08 */
[----:B------:R-:W-:-:S03]  /*0d60*/  @P0 VIADD R4, R4, 0x1 ;  /* 0x0000000104040836 */ /* 0x000fc60000000000 */
[----:B------:R-:W-:-:S13]  /*0d70*/  ISETP.GE.U32.AND P1, PT, R3, R8, PT ;  /* 0x000000080300720c */ /* 0x000fda0003f26070 */
[----:B------:R-:W-:Y:S02]  /*0d80*/  @P1 IADD3 R4, PT, PT, R4, 0x1, RZ ;  /* 0x0000000104041810 */ /* 0x000fe40007ffe0ff */
[----:B------:R-:W-:-:S05]  /*0d90*/  @!P2 LOP3.LUT R4, RZ, R8, RZ, 0x33, !PT ;  /* 0x00000008ff04a212 */ /* 0x000fca00078e33ff */
[----:B------:R-:W-:Y:S01]  /*0da0*/  IMAD.MOV.U32 R8, RZ, RZ, R4 ;  /* 0x000000ffff087224 */ /* 0x000fe200078e0004 */
[----:B------:R-:W-:Y:S06]  /*0db0*/  BRA `(.L_x_26) ;  /* 0x0000000000147947 */ /* 0x000fec0003800000 */
.L_x_25:
[----:B------:R-:W-:Y:S01]  /*0dc0*/  IMAD.MOV.U32 R9, RZ, RZ, R3 ;  /* 0x000000ffff097224 */ /* 0x000fe200078e0003 */
[----:B------:R-:W-:Y:S02]  /*0dd0*/  MOV R11, R4 ;  /* 0x00000004000b7202 */ /* 0x000fe40000000f00 */
[----:B------:R-:W-:-:S07]  /*0de0*/  MOV R10, 0xe00 ;  /* 0x00000e00000a7802 */ /* 0x000fce0000000f00 */
[----:B------:R-:W-:Y:S05]  /*0df0*/  CALL.REL.NOINC `($__internal_0_$__cuda_sm20_div_u64) ;  /* 0x0000000000907944 */ /* 0x000fea0003c00000 */
[----:B------:R-:W-:-:S07]  /*0e00*/  IMAD.MOV.U32 R8, RZ, RZ, R14 ;  /* 0x000000ffff087224 */ /* 0x000fce00078e000e */
.L_x_26:
[----:B------:R-:W-:Y:S05]  /*0e10*/  BSYNC.RECONVERGENT B0 ;  /* 0x0000000000007941 */ /* 0x000fea0003800200 */
.L_x_24:
[----:B------:R-:W-:Y:S01]  /*0e20*/  IMAD.MOV.U32 R10, RZ, RZ, -0x1 ;  /* 0xffffffffff0a7424 */ /* 0x000fe200078e00ff */
[----:B------:R-:W-:Y:S01]  /*0e30*/  ISETP.GT.U32.AND P0, PT, R12, R6, PT ;  /* 0x000000060c00720c */ /* 0x000fe20003f04070 */
[----:B------:R-:W-:Y:S02]  /*0e40*/  IMAD.MOV.U32 R11, RZ, RZ, -0x1 ;  /* 0xffffffffff0b7424 */ /* 0x000fe400078e00ff */
[----:B------:R-:W-:Y:S01]  /*0e50*/  IMAD R3, R5, 0xa, RZ ;  /* 0x0000000a05037824 */ /* 0x000fe200078e02ff */
[----:B------:R-:W-:Y:S01]  /*0e60*/  ISETP.GT.U32.AND.EX P0, PT, R13, R5, PT, P0 ;  /* 0x000000050d00720c */ /* 0x000fe20003f04100 */
[----:B------:R-:W-:-:S03]  /*0e70*/  IMAD.WIDE.U32 R10, R6, 0xa, R10 ;  /* 0x0000000a060a7825 */ /* 0x000fc600078e000a */
[----:B------:R-:W-:Y:S02]  /*0e80*/  SEL R6, R12, R6, P0 ;  /* 0x000000060c067207 */ /* 0x000fe40000000000 */
[----:B------:R-:W-:Y:S02]  /*0e90*/  IADD3 R3, PT, PT, R11, R3, RZ ;  /* 0x000000030b037210 */ /* 0x000fe40007ffe0ff */
[----:B------:R-:W-:Y:S02]  /*0ea0*/  ISETP.LT.U32.AND P1, PT, R8, R10, PT ;  /* 0x0000000a0800720c */ /* 0x000fe40003f21070 */
[----:B------:R-:W-:Y:S02]  /*0eb0*/  SEL R7, R13, R5, P0 ;  /* 0x000000050d077207 */ /* 0x000fe40000000000 */
[----:B------:R-:W-:-:S04]  /*0ec0*/  ISETP.LT.U32.AND.EX P1, PT, R9, R3, PT, P1 ;  /* 0x000000030900720c */ /* 0x000fc80003f21110 */
[----:B------:R-:W-:Y:S02]  /*0ed0*/  SEL R10, R8, R10, P1 ;  /* 0x0000000a080a7207 */ /* 0x000fe40000800000 */
[----:B------:R-:W-:Y:S02]  /*0ee0*/  SEL R11, R9, R3, P1 ;  /* 0x00000003090b7207 */ /* 0x000fe40000800000 */
[----:B------:R-:W-:-:S04]  /*0ef0*/  ISETP.GT.U32.AND P0, PT, R6, R10, PT ;  /* 0x0000000a0600720c */ /* 0x000fc80003f04070 */
[----:B------:R-:W-:-:S13]  /*0f00*/  ISETP.GT.U32.AND.EX P0, PT, R7, R11, PT, P0 ;  /* 0x0000000b0700720c */ /* 0x000fda0003f04100 */
[----:B------:R-:W-:Y:S05]  /*0f10*/  @!P0 BRA `(.L_x_27) ;  /* 0x0000000000248947 */ /* 0x000fea0003800000 */
[----:B------:R-:W0:Y:S01]  /*0f20*/  LDCU.64 UR6, c[0x0][0x398] ;  /* 0x00007300ff0677ac */ /* 0x000e220008000a00 */
[----:B------:R-:W1:Y:S01]  /*0f30*/  LDCU.64 UR8, c[0x0][0x3a0] ;  /* 0x00007400ff0877ac */ /* 0x000e620008000a00 */
[C---:B0-----:R-:W-:Y:S02]  /*0f40*/  IADD3 R6, P0, PT, R0.reuse, UR6, RZ ;  /* 0x0000000600067c10 */ /* 0x041fe4000ff1e0ff */
[----:B-1----:R-:W-:Y:S02]  /*0f50*/  IADD3 R4, P1, PT, R0, UR8, RZ ;  /* 0x0000000800047c10 */ /* 0x002fe4000ff3e0ff */
[C---:B------:R-:W-:Y:S02]  /*0f60*/  IADD3.X R7, PT, PT, R2.reuse, UR7, RZ, P0, !PT ;  /* 0x0000000702077c10 */ /* 0x040fe400087fe4ff */
[----:B------:R-:W-:-:S03]  /*0f70*/  IADD3.X R5, PT, PT, R2, UR9, RZ, P1, !PT ;  /* 0x0000000902057c10 */ /* 0x000fc60008ffe4ff */
[----:B------:R-:W-:Y:S04]  /*0f80*/  STG.E.64 desc[UR4][R6.64], RZ ;  /* 0x000000ff06007986 */ /* 0x000fe8000c101b04 */
[----:B------:R-:W-:Y:S01]  /*0f90*/  STG.E.64 desc[UR4][R4.64], RZ ;  /* 0x000000ff04007986 */ /* 0x000fe2000c101b04 */
[----:B------:R-:W-:Y:S05]  /*0fa0*/  EXIT ;  /* 0x000000000000794d */ /* 0x000fea0003800000 */
.L_x_27:
[----:B------:R-:W0:Y:S01]  /*0fb0*/  LDCU.64 UR6, c[0x0][0x398] ;  /* 0x00007300ff0677ac */ /* 0x000e220008000a00 */
[----:B------:R-:W1:Y:S01]  /*0fc0*/  LDCU.64 UR8, c[0x0][0x3a0] ;  /* 0x00007400ff0877ac */ /* 0x000e620008000a00 */
[C---:B0-----:R-:W-:Y:S02]  /*0fd0*/  IADD3 R4, P0, PT, R0.reuse, UR6, RZ ;  /* 0x0000000600047c10 */ /* 0x041fe4000ff1e0ff */
[----:B-1----:R-:W-:Y:S02]  /*0fe0*/  IADD3 R8, P1, PT, R0, UR8, RZ ;  /* 0x0000000800087c10 */ /* 0x002fe4000ff3e0ff */
[C---:B------:R-:W-:Y:S02]  /*0ff0*/  IADD3.X R5, PT, PT, R2.reuse, UR7, RZ, P0, !PT ;  /* 0x0000000702057c10 */ /* 0x040fe400087fe4ff */
[----:B------:R-:W-:-:S03]  /*1000*/  IADD3.X R9, PT, PT, R2, UR9, RZ, P1, !PT ;  /* 0x0000000902097c10 */ /* 0x000fc60008ffe4ff */
[----:B------:R-:W-:Y:S04]  /*1010*/  STG.E.64 desc[UR4][R4.64], R6 ;  /* 0x0000000604007986 */ /* 0x000fe8000c101b04 */
[----:B------:R-:W-:Y:S01]  /*1020*/  STG.E.64 desc[UR4][R8.64], R10 ;  /* 0x0000000a08007986 */ /* 0x000fe2000c101b04 */
[----:B------:R-:W-:Y:S05]  /*1030*/  EXIT ;  /* 0x000000000000794d */ /* 0x000fea0003800000 */
        .weak           $__internal_0_$__cuda_sm20_div_u64
        .type           $__internal_0_$__cuda_sm20_div_u64,@function
        .size           $__internal_0_$__cuda_sm20_div_u64,(.L_x_29 - $__internal_0_$__cuda_sm20_div_u64)
$__internal_0_$__cuda_sm20_div_u64:
[----:B------:R-:W-:Y:S02]  /*1040*/  IMAD.MOV.U32 R18, RZ, RZ, R8 ;  /* 0x000000ffff127224 */ /* 0x000fe400078e0008 */
[----:B------:R-:W-:-:S04]  /*1050*/  IMAD.MOV.U32 R19, RZ, RZ, R7 ;  /* 0x000000ffff137224 */ /* 0x000fc800078e0007 */
[----:B------:R-:W0:Y:S08]  /*1060*/  I2F.U64.RP R18, R18 ;  /* 0x0000001200127312 */ /* 0x000e300000309000 */
[----:B0-----:R-:W0:Y:S02]  /*1070*/  MUFU.RCP R14, R18 ;  /* 0x00000012000e7308 */ /* 0x001e240000001000 */
[----:B0-----:R-:W-:-:S06]  /*1080*/  VIADD R14, R14, 0x1ffffffe ;  /* 0x1ffffffe0e0e7836 */ /* 0x001fcc0000000000 */
[----:B------:R-:W0:Y:S02]  /*1090*/  F2I.U64.TRUNC R14, R14 ;  /* 0x0000000e000e7311 */ /* 0x000e24000020d800 */
[----:B0-----:R-:W-:-:S04]  /*10a0*/  IMAD.WIDE.U32 R16, R14, R8, RZ ;  /* 0x000000080e107225 */ /* 0x001fc800078e00ff */
[----:B------:R-:W-:Y:S01]  /*10b0*/  IMAD R17, R14, R7, R17 ;  /* 0x000000070e117224 */ /* 0x000fe200078e0211 */
[----:B------:R-:W-:-:S03]  /*10c0*/  IADD3 R21, P0, PT, RZ, -R16, RZ ;  /* 0x80000010ff157210 */ /* 0x000fc60007f1e0ff */
[----:B------:R-:W-:Y:S02]  /*10d0*/  IMAD R17, R15, R8, R17 ;  /* 0x000000080f117224 */ /* 0x000fe400078e0211 */
[----:B------:R-:W-:-:S03]  /*10e0*/  IMAD.HI.U32 R16, R14, R21, RZ ;  /* 0x000000150e107227 */ /* 0x000fc600078e00ff */
[----:B------:R-:W-:Y:S01]  /*10f0*/  IADD3.X R23, PT, PT, RZ, ~R17, RZ, P0, !PT ;  /* 0x80000011ff177210 */ /* 0x000fe200007fe4ff */
[----:B------:R-:W-:-:S04]  /*1100*/  IMAD.MOV.U32 R17, RZ, RZ, R14 ;  /* 0x000000ffff117224 */ /* 0x000fc800078e000e */
[----:B------:R-:W-:-:S04]  /*1110*/  IMAD.WIDE.U32 R16, P0, R14, R23, R16 ;  /* 0x000000170e107225 */ /* 0x000fc80007800010 */
[C---:B------:R-:W-:Y:S02]  /*1120*/  IMAD R25, R15.reuse, R23, RZ ;  /* 0x000000170f197224 */ /* 0x040fe400078e02ff */
[----:B------:R-:W-:-:S04]  /*1130*/  IMAD.HI.U32 R16, P1, R15, R21, R16 ;  /* 0x000000150f107227 */ /* 0x000fc80007820010 */
[----:B------:R-:W-:Y:S01]  /*1140*/  IMAD.HI.U32 R19, R15, R23, RZ ;  /* 0x000000170f137227 */ /* 0x000fe200078e00ff */
[----:B------:R-:W-:-:S03]  /*1150*/  IADD3 R17, P2, PT, R25, R16, RZ ;  /* 0x0000001019117210 */ /* 0x000fc60007f5e0ff */
[----:B------:R-:W-:Y:S02]  /*1160*/  IMAD.X R19, R19, 0x1, R15, P0 ;  /* 0x0000000113137824 */ /* 0x000fe400000e060f */
[----:B------:R-:W-:-:S03]  /*1170*/  IMAD.WIDE.U32 R14, R17, R8, RZ ;  /* 0x00000008110e7225 */ /* 0x000fc600078e00ff */
[----:B------:R-:W-:Y:S01]  /*1180*/  IADD3.X R19, PT, PT, RZ, RZ, R19, P2, P1 ;  /* 0x000000ffff137210 */ /* 0x000fe200017e2413 */
[----:B------:R-:W-:Y:S01]  /*1190*/  IMAD R15, R17, R7, R15 ;  /* 0x00000007110f7224 */ /* 0x000fe200078e020f */
[----:B------:R-:W-:-:S03]  /*11a0*/  IADD3 R21, P0, PT, RZ, -R14, RZ ;  /* 0x8000000eff157210 */ /* 0x000fc60007f1e0ff */
[----:B------:R-:W-:Y:S02]  /*11b0*/  IMAD R15, R19, R8, R15 ;  /* 0x00000008130f7224 */ /* 0x000fe400078e020f */
[----:B------:R-:W-:-:S04]  /*11c0*/  IMAD.HI.U32 R16, R17, R21, RZ ;  /* 0x0000001511107227 */ /* 0x000fc800078e00ff */
[----:B------:R-:W-:-:S04]  /*11d0*/  IMAD.X R14, RZ, RZ, ~R15, P0 ;  /* 0x000000ffff0e7224 */ /* 0x000fc800000e0e0f */
[----:B------:R-:W-:-:S04]  /*11e0*/  IMAD.WIDE.U32 R16, P0, R17, R14, R16 ;  /* 0x0000000e11107225 */ /* 0x000fc80007800010 */
[C---:B------:R-:W-:Y:S02]  /*11f0*/  IMAD R15, R19.reuse, R14, RZ ;  /* 0x0000000e130f7224 */ /* 0x040fe400078e02ff */
[----:B------:R-:W-:-:S04]  /*1200*/  IMAD.HI.U32 R16, P1, R19, R21, R16 ;  /* 0x0000001513107227 */ /* 0x000fc80007820010 */
[----:B------:R-:W-:Y:S01]  /*1210*/  IMAD.HI.U32 R14, R19, R14, RZ ;  /* 0x0000000e130e7227 */ /* 0x000fe200078e00ff */
[----:B------:R-:W-:-:S03]  /*1220*/  IADD3 R16, P2, PT, R15, R16, RZ ;  /* 0x000000100f107210 */ /* 0x000fc60007f5e0ff */
[----:B------:R-:W-:Y:S01]  /*1230*/  IMAD.MOV.U32 R15, RZ, RZ, RZ ;  /* 0x000000ffff0f7224 */ /* 0x000fe200078e00ff */
[----:B------:R-:W-:Y:S01]  /*1240*/  IADD3.X R19, PT, PT, R14, R19, RZ, P0, !PT ;  /* 0x000000130e137210 */ /* 0x000fe200007fe4ff */
[----:B------:R-:W-:-:S03]  /*1250*/  IMAD.HI.U32 R14, R16, R9, RZ ;  /* 0x00000009100e7227 */ /* 0x000fc600078e00ff */
[----:B------:R-:W-:Y:S01]  /*1260*/  IADD3.X R18, PT, PT, RZ, RZ, R19, P2, P1 ;  /* 0x000000ffff127210 */ /* 0x000fe200017e2413 */
[----:B------:R-:W-:-:S04]  /*1270*/  IMAD.WIDE.U32 R14, R16, R11, R14 ;  /* 0x0000000b100e7225 */ /* 0x000fc800078e000e */
[C---:B------:R-:W-:Y:S02]  /*1280*/  IMAD R19, R18.reuse, R11, RZ ;  /* 0x0000000b12137224 */ /* 0x040fe400078e02ff */
[----:B------:R-:W-:-:S04]  /*1290*/  IMAD.HI.U32 R14, P0, R18, R9, R14 ;  /* 0x00000009120e7227 */ /* 0x000fc8000780000e */
[----:B------:R-:W-:Y:S01]  /*12a0*/  IMAD.HI.U32 R17, R18, R11, RZ ;  /* 0x0000000b12117227 */ /* 0x000fe200078e00ff */
[----:B------:R-:W-:-:S03]  /*12b0*/  IADD3 R19, P1, PT, R19, R14, RZ ;  /* 0x0000000e13137210 */ /* 0x000fc60007f3e0ff */
[----:B------:R-:W-:Y:S02]  /*12c0*/  IMAD.X R17, RZ, RZ, R17, P0 ;  /* 0x000000ffff117224 */ /* 0x000fe400000e0611 */
[----:B------:R-:W-:-:S04]  /*12d0*/  IMAD.WIDE.U32 R14, R19, R8, RZ ;  /* 0x00000008130e7225 */ /* 0x000fc800078e00ff */
[----:B------:R-:W-:Y:S01]  /*12e0*/  IMAD.X R17, RZ, RZ, R17, P1 ;  /* 0x000000ffff117224 */ /* 0x000fe200008e0611 */
[----:B------:R-:W-:Y:S01]  /*12f0*/  IADD3 R21, P1, PT, -R14, R9, RZ ;  /* 0x000000090e157210 */ /* 0x000fe20007f3e1ff */
[----:B------:R-:W-:-:S03]  /*1300*/  IMAD R15, R19, R7, R15 ;  /* 0x00000007130f7224 */ /* 0x000fc600078e020f */
[-C--:B------:R-:W-:Y:S01]  /*1310*/  ISETP.GE.U32.AND P0, PT, R21, R8.reuse, PT ;  /* 0x000000081500720c */ /* 0x080fe20003f06070 */
[----:B------:R-:W-:Y:S01]  /*1320*/  IMAD R14, R17, R8, R15 ;  /* 0x00000008110e7224 */ /* 0x000fe200078e020f */
[----:B------:R-:W-:-:S04]  /*1330*/  IADD3 R9, P2, PT, -R8, R21, RZ ;  /* 0x0000001508097210 */ /* 0x000fc80007f5e1ff */
[----:B------:R-:W-:Y:S01]  /*1340*/  IADD3.X R20, PT, PT, ~R14, R11, RZ, P1, !PT ;  /* 0x0000000b0e147210 */ /* 0x000fe20000ffe5ff */
[----:B------:R-:W-:Y:S01]  /*1350*/  IMAD.MOV.U32 R11, RZ, RZ, 0x0 ;  /* 0x00000000ff0b7424 */ /* 0x000fe200078e00ff */
[----:B------:R-:W-:Y:S02]  /*1360*/  IADD3 R14, P1, PT, R19, 0x1, RZ ;  /* 0x00000001130e7810 */ /* 0x000fe40007f3e0ff */
[C---:B------:R-:W-:Y:S01]  /*1370*/  ISETP.GE.U32.AND.EX P0, PT, R20.reuse, R7, PT, P0 ;  /* 0x000000071400720c */ /* 0x040fe20003f06100 */
[----:B------:R-:W-:Y:S02]  /*1380*/  IMAD.X R18, R20, 0x1, ~R7, P2 ;  /* 0x0000000114127824 */ /* 0x000fe400010e0e07 */
[----:B------:R-:W-:Y:S01]  /*1390*/  IMAD.X R16, RZ, RZ, R17, P1 ;  /* 0x000000ffff107224 */ /* 0x000fe200008e0611 */
[----:B------:R-:W-:Y:S02]  /*13a0*/  SEL R9, R9, R21, P0 ;  /* 0x0000001509097207 */ /* 0x000fe40000000000 */
[----:B------:R-:W-:-:S02]  /*13b0*/  SEL R19, R14, R19, P0 ;  /* 0x000000130e137207 */ /* 0x000fc40000000000 */
[----:B------:R-:W-:Y:S02]  /*13c0*/  SEL R18, R18, R20, P0 ;  /* 0x0000001412127207 */ /* 0x000fe40000000000 */
[----:B------:R-:W-:Y:S02]  /*13d0*/  SEL R16, R16, R17, P0 ;  /* 0x0000001110107207 */ /* 0x000fe40000000000 */
[----:B------:R-:W-:Y:S02]  /*13e0*/  ISETP.GE.U32.AND P0, PT, R9, R8, PT ;  /* 0x000000080900720c */ /* 0x000fe40003f06070 */
[----:B------:R-:W-:Y:S02]  /*13f0*/  IADD3 R14, P2, PT, R19, 0x1, RZ ;  /* 0x00000001130e7810 */ /* 0x000fe40007f5e0ff */
[----:B------:R-:W-:Y:S02]  /*1400*/  ISETP.NE.U32.AND P1, PT, R8, RZ, PT ;  /* 0x000000ff0800720c */ /* 0x000fe40003f25070 */
[----:B------:R-:W-:-:S02]  /*1410*/  ISETP.GE.U32.AND.EX P0, PT, R18, R7, PT, P0 ;  /* 0x000000071200720c */ /* 0x000fc40003f06100 */
[-C--:B------:R-:W-:Y:S02]  /*1420*/  IADD3.X R9, PT, PT, RZ, R16.reuse, RZ, P2, !PT ;  /* 0x00000010ff097210 */ /* 0x080fe400017fe4ff */
[----:B------:R-:W-:Y:S02]  /*1430*/  ISETP.NE.AND.EX P1, PT, R7, RZ, PT, P1 ;  /* 0x000000ff0700720c */ /* 0x000fe40003f25310 */
[----:B------:R-:W-:Y:S02]  /*1440*/  SEL R14, R14, R19, P0 ;  /* 0x000000130e0e7207 */ /* 0x000fe40000000000 */
[----:B------:R-:W-:Y:S02]  /*1450*/  SEL R9, R9, R16, P0 ;  /* 0x0000001009097207 */ /* 0x000fe40000000000 */
[----:B------:R-:W-:Y:S02]  /*1460*/  SEL R14, R14, 0xffffffff, P1 ;  /* 0xffffffff0e0e7807 */ /* 0x000fe40000800000 */
[----:B------:R-:W-:Y:S01]  /*1470*/  SEL R9, R9, 0xffffffff, P1 ;  /* 0xffffffff09097807 */ /* 0x000fe20000800000 */
[----:B------:R-:W-:Y:S06]  /*1480*/  RET.REL.NODEC R10 `(_Z19computeBoundsKernelPKmS0_PKiPmS3_m) ;  /* 0xffffffe80adc7950 */ /* 0x000fec0003c3ffff */
.L_x_28:
        /* <DEDUP_REMOVED lines=15> */
.L_x_29:


//--------------------- .nv.shared.reserved.0     --------------------------
	.section	.nv.shared.reserved.0,"aw",@nobits
	.weak		__nv_reservedSMEM_offset_0_alias
	.size		__nv_reservedSMEM_offset_0_alias, 0, 64
	.other		__nv_reservedSMEM_offset_0_alias,@"STO_CUDA_RESERVED_SHARED STV_DEFAULT"
__nv_reservedSMEM_offset_0_alias:
	.zero		0
	.zero		64


//--------------------- .nv.global                --------------------------
	.section	.nv.global,"aw",@nobits
.nv.global:
	.type		_ZN30_INTERNAL_934ae59e_4_k_cu_main6thrust24THRUST_300001_SM_1000_NS3seqE,@object
	.size		_ZN30_INTERNAL_934ae59e_4_k_cu_main6thrust24THRUST_300001_SM_1000_NS3seqE,(_ZN30_INTERNAL_934ae59e_4_k_cu_main4cuda3std3__48in_placeE - _ZN30_INTERNAL_934ae59e_4_k_cu_main6thrust24THRUST_300001_SM_1000_NS3seqE)
_ZN30_INTERNAL_934ae59e_4_k_cu_main6thrust24THRUST_300001_SM_1000_NS3seqE:
	.zero		1
	.type		_ZN30_INTERNAL_934ae59e_4_k_cu_main4cuda3std3__48in_placeE,@object
	.size		_ZN30_INTERNAL_934ae59e_4_k_cu_main4cuda3std3__48in_placeE,(_ZN30_INTERNAL_934ae59e_4_k_cu_main4cuda3std6ranges3__45__cpo4sizeE - _ZN30_INTERNAL_934ae59e_4_k_cu_main4cuda3std3__48in_placeE)
_ZN30_INTERNAL_934ae59e_4_k_cu_main4cuda3std3__48in_placeE:
	.zero		1
	.type		_ZN30_INTERNAL_934ae59e_4_k_cu_main4cuda3std6ranges3__45__cpo4sizeE,@object
	.size		_ZN30_INTERNAL_934ae59e_4_k_cu_main4cuda3std6ranges3__45__cpo4sizeE,(_ZN30_INTERNAL_934ae59e_4_k_cu_main6thrust24THRUST_300001_SM_1000_NS12placeholders2_3E - _ZN30_INTERNAL_934ae59e_4_k_cu_main4cuda3std6ranges3__45__cpo4sizeE)
_ZN30_INTERNAL_934ae59e_4_k_cu_main4cuda3std6ranges3__45__cpo4sizeE:
	.zero		1
	.type		_ZN30_INTERNAL_934ae59e_4_k_cu_main6thrust24THRUST_300001_SM_1000_NS12placeholders2_3E,@object
	.size		_ZN30_INTERNAL_934ae59e_4_k_cu_main6thrust24THRUST_300001_SM_1000_NS12placeholders2_3E,(_ZN30_INTERNAL_934ae59e_4_k_cu_main4cuda3std3__45__cpo6cbeginE - _ZN30_INTERNAL_934ae59e_4_k_cu_main6thrust24THRUST_300001_SM_1000_NS12placeholders2_3E)
_ZN30_INTERNAL_934ae59e_4_k_cu_main6thrust24THRUST_300001_SM_1000_NS12placeholders2_3E:
	.zero		1
	.type		_ZN30_INTERNAL_934ae59e_4_k_cu_main4cuda3std3__45__cpo6cbeginE,@object
	.size		_ZN30_INTERNAL_934ae59e_4_k_cu_main4cuda3std3__45__cpo6cbeginE,(_ZN30_INTERNAL_934ae59e_4_k_cu_main4cuda3std6ranges3__45__cpo6cbeginE - _ZN30_INTERNAL_934ae59e_4_k_cu_main4cuda3std3__45__cpo6cbeginE)
_ZN30_INTERNAL_934ae59e_4_k_cu_main4cuda3std3__45__cpo6cbeginE:
	.zero		1
	.type		_ZN30_INTERNAL_934ae59e_4_k_cu_main4cuda3std6ranges3__45__cpo6cbeginE,@object
	.size		_ZN30_INTERNAL_934ae59e_4_k_cu_main4cuda3std6ranges3__45__cpo6cbeginE,(_ZN30_INTERNAL_934ae59e_4_k_cu_main6thrust24THRUST_300001_SM_1000_NS12placeholders2_7E - _ZN30_INTERNAL_934ae59e_4_k_cu_main4cuda3std6ranges3__45__cpo6cbeginE)
_ZN30_INTERNAL_934ae59e_4_k_cu_main4cuda3std6ranges3__45__cpo6cbeginE:
	.zero		1
	.type		_ZN30_INTERNAL_934ae59e_4_k_cu_main6thrust24THRUST_300001_SM_1000_NS12placeholders2_7E,@object
	.size		_ZN30_INTERNAL_934ae59e_4_k_cu_main6thrust24THRUST_300001_SM_1000_NS12placeholders2_7E,(_ZN30_INTERNAL_934ae59e_4_k_cu_main4cuda3std3__45__cpo7crbeginE - _ZN30_INTERNAL_934ae59e_4_k_cu_main6thrust24THRUST_300001_SM_1000_NS12placeholders2_7E)
_ZN30_INTERNAL_934ae59e_4_k_cu_main6thrust24THRUST_300001_SM_1000_NS12placeholders2_7E:
	.zero		1
	.type		_ZN30_INTERNAL_934ae59e_4_k_cu_main4cuda3std3__45__cpo7crbeginE,@object
	.size		_ZN30_INTERNAL_934ae59e_4_k_cu_main4cuda3std3__45__cpo7crbeginE,(_ZN30_INTERNAL_934ae59e_4_k_cu_main4cuda3std6ranges3__45__cpo4nextE - _ZN30_INTERNAL_934ae59e_4_k_cu_main4cuda3std3__45__cpo7crbeginE)
_ZN30_INTERNAL_934ae59e_4_k_cu_main4cuda3std3__45__cpo7crbeginE:
	.zero		1
	.type		_ZN30_INTERNAL_934ae59e_4_k_cu_main4cuda3std6ranges3__45__cpo4nextE,@object
	.size		_ZN30_INTERNAL_934ae59e_4_k_cu_main4cuda3std6ranges3__45__cpo4nextE,(_ZN30_INTERNAL_934ae59e_4_k_cu_main4cuda3std6ranges3__45__cpo4swapE - _ZN30_INTERNAL_934ae59e_4_k_cu_main4cuda3std6ranges3__45__cpo4nextE)
_ZN30_INTERNAL_934ae59e_4_k_cu_main4cuda3std6ranges3__45__cpo4nextE:
	.zero		1
	.type		_ZN30_INTERNAL_934ae59e_4_k_cu_main4cuda3std6ranges3__45__cpo4swapE,@object
	.size		_ZN30_INTERNAL_934ae59e_4_k_cu_main4cuda3std6ranges3__45__cpo4swapE,(_ZN30_INTERNAL_934ae59e_4_k_cu_main6thrust24THRUST_300001_SM_1000_NS8cuda_cub10par_nosyncE - _ZN30_INTERNAL_934ae59e_4_k_cu_main4cuda3std6ranges3__45__cpo4swapE)
_ZN30_INTERNAL_934ae59e_4_k_cu_main4cuda3std6ranges3__45__cpo4swapE:
	.zero		1
	.type		_ZN30_INTERNAL_934ae59e_4_k_cu_main6thrust24THRUST_300001_SM_1000_NS8cuda_cub10par_nosyncE,@object
	.size		_ZN30_INTERNAL_934ae59e_4_k_cu_main6thrust24THRUST_300001_SM_1000_NS8cuda_cub10par_nosyncE,(_ZN30_INTERNAL_934ae59e_4_k_cu_main6thrust24THRUST_300001_SM_1000_NS12placeholders2_9E - _ZN30_INTERNAL_934ae59e_4_k_cu_main6thrust24THRUST_300001_SM_1000_NS8cuda_cub10par_nosyncE)
_ZN30_INTERNAL_934ae59e_4_k_cu_main6thrust24THRUST_300001_SM_1000_NS8cuda_cub10par_nosyncE:
	.zero		1
	.type		_ZN30_INTERNAL_934ae59e_4_k_cu_main6thrust24THRUST_300001_SM_1000_NS12placeholders2_9E,@object
	.size		_ZN30_INTERNAL_934ae59e_4_k_cu_main6thrust24THRUST_300001_SM_1000_NS12placeholders2_9E,(_ZN30_INTERNAL_934ae59e_4_k_cu_main4cuda3std3__432_GLOBAL__N__934ae59e_4_k_cu_main6ignoreE - _ZN30_INTERNAL_934ae59e_4_k_cu_main6thrust24THRUST_300001_SM_1000_NS12placeholders2_9E)
_ZN30_INTERNAL_934ae59e_4_k_cu_main6thrust24THRUST_300001_SM_1000_NS12placeholders2_9E:
	.zero		1
	.type		_ZN30_INTERNAL_934ae59e_4_k_cu_main4cuda3std3__432_GLOBAL__N__934ae59e_4_k_cu_main6ignoreE,@object
	.size		_ZN30_INTERNAL_934ae59e_4_k_cu_main4cuda3std3__432_GLOBAL__N__934ae59e_4_k_cu_main6ignoreE,(_ZN30_INTERNAL_934ae59e_4_k_cu_main4cuda3std6ranges3__45__cpo4dataE - _ZN30_INTERNAL_934ae59e_4_k_cu_main4cuda3std3__432_GLOBAL__N__934ae59e_4_k_cu_main6ignoreE)
_ZN30_INTERNAL_934ae59e_4_k_cu_main4cuda3std3__432_GLOBAL__N__934ae59e_4_k_cu_main6ignoreE:
	.zero		1
	.type		_ZN30_INTERNAL_934ae59e_4_k_cu_main4cuda3std6ranges3__45__cpo4dataE,@object
	.size		_ZN30_INTERNAL_934ae59e_4_k_cu_main4cuda3std6ranges3__45__cpo4dataE,(_ZN30_INTERNAL_934ae59e_4_k_cu_main6thrust24THRUST_300001_SM_1000_NS12placeholders2_1E - _ZN30_INTERNAL_934ae59e_4_k_cu_main4cuda3std6ranges3__45__cpo4dataE)
_ZN30_INTERNAL_934ae59e_4_k_cu_main4cuda3std6ranges3__45__cpo4dataE:
	.zero		1
	.type		_ZN30_INTERNAL_934ae59e_4_k_cu_main6thrust24THRUST_300001_SM_1000_NS12placeholders2_1E,@object
	.size		_ZN30_INTERNAL_934ae59e_4_k_cu_main6thrust24THRUST_300001_SM_1000_NS12placeholders2_1E,(_ZN30_INTERNAL_934ae59e_4_k_cu_main4cuda3std3__45__cpo5beginE - _ZN30_INTERNAL_934ae59e_4_k_cu_main6thrust24THRUST_300001_SM_1000_NS12placeholders2_1E)
_ZN30_INTERNAL_934ae59e_4_k_cu_main6thrust24THRUST_300001_SM_1000_NS12placeholders2_1E:
	.zero		1
	.type		_ZN30_INTERNAL_934ae59e_4_k_cu_main4cuda3std3__45__cpo5beginE,@object
	.size		_ZN30_INTERNAL_934ae59e_4_k_cu_main4cuda3std3__45__cpo5beginE,(_ZN30_INTERNAL_934ae59e_4_k_cu_main4cuda3std6ranges3__45__cpo5beginE - _ZN30_INTERNAL_934ae59e_4_k_cu_main4cuda3std3__45__cpo5beginE)
_ZN30_INTERNAL_934ae59e_4_k_cu_main4cuda3std3__45__cpo5beginE:
	.zero		1
	.type		_ZN30_INTERNAL_934ae59e_4_k_cu_main4cuda3std6ranges3__45__cpo5beginE,@object
	.size		_ZN30_INTERNAL_934ae59e_4_k_cu_main4cuda3std6ranges3__45__cpo5beginE,(_ZN30_INTERNAL_934ae59e_4_k_cu_main6thrust24THRUST_300001_SM_1000_NS12placeholders2_5E - _ZN30_INTERNAL_934ae59e_4_k_cu_main4cuda3std6ranges3__45__cpo5beginE)
_ZN30_INTERNAL_934ae59e_4_k_cu_main4cuda3std6ranges3__45__cpo5beginE:
	.zero		1
	.type		_ZN30_INTERNAL_934ae59e_4_k_cu_main6thrust24THRUST_300001_SM_1000_NS12placeholders2_5E,@object
	.size		_ZN30_INTERNAL_934ae59e_4_k_cu_main6thrust24THRUST_300001_SM_1000_NS12placeholders2_5E,(_ZN30_INTERNAL_934ae59e_4_k_cu_main4cuda3std3__45__cpo6rbeginE - _ZN30_INTERNAL_934ae59e_4_k_cu_main6thrust24THRUST_300001_SM_1000_NS12placeholders2_5E)
_ZN30_INTERNAL_934ae59e_4_k_cu_main6thrust24THRUST_300001_SM_1000_NS12placeholders2_5E:
	.zero		1
	.type		_ZN30_INTERNAL_934ae59e_4_k_cu_main4cuda3std3__45__cpo6rbeginE,@object
	.size		_ZN30_INTERNAL_934ae59e_4_k_cu_main4cuda3std3__45__cpo6rbeginE,(_ZN30_INTERNAL_934ae59e_4_k_cu_main4cuda3std6ranges3__45__cpo7advanceE - _ZN30_INTERNAL_934ae59e_4_k_cu_main4cuda3std3__45__cpo6rbeginE)
_ZN30_INTERNAL_934ae59e_4_k_cu_main4cuda3std3__45__cpo6rbeginE:
	.zero		1
	.type		_ZN30_INTERNAL_934ae59e_4_k_cu_main4cuda3std6ranges3__45__cpo7advanceE,@object
	.size		_ZN30_INTERNAL_934ae59e_4_k_cu_main4cuda3std6ranges3__45__cpo7advanceE,(_ZN30_INTERNAL_934ae59e_4_k_cu_main4cuda3std3__47nulloptE - _ZN30_INTERNAL_934ae59e_4_k_cu_main4cuda3std6ranges3__45__cpo7advanceE)
_ZN30_INTERNAL_934ae59e_4_k_cu_main4cuda3std6ranges3__45__cpo7advanceE:
	.zero		1
	.type		_ZN30_INTERNAL_934ae59e_4_k_cu_main4cuda3std3__47nulloptE,@object
	.size		_ZN30_INTERNAL_934ae59e_4_k_cu_main4cuda3std3__47nulloptE,(_ZN30_INTERNAL_934ae59e_4_k_cu_main4cuda3std6ranges3__45__cpo8distanceE - _ZN30_INTERNAL_934ae59e_4_k_cu_main4cuda3std3__47nulloptE)
_ZN30_INTERNAL_934ae59e_4_k_cu_main4cuda3std3__47nulloptE:
	.zero		1
	.type		_ZN30_INTERNAL_934ae59e_4_k_cu_main4cuda3std6ranges3__45__cpo8distanceE,@object
	.size		_ZN30_INTERNAL_934ae59e_4_k_cu_main4cuda3std6ranges3__45__cpo8distanceE,(_ZN30_INTERNAL_934ae59e_4_k_cu_main6thrust24THRUST_300001_SM_1000_NS12placeholders3_10E - _ZN30_INTERNAL_934ae59e_4_k_cu_main4cuda3std6ranges3__45__cpo8distanceE)
_ZN30_INTERNAL_934ae59e_4_k_cu_main4cuda3std6ranges3__45__cpo8distanceE:
	.zero		1
	.type		_ZN30_INTERNAL_934ae59e_4_k_cu_main6thrust24THRUST_300001_SM_1000_NS12placeholders3_10E,@object
	.size		_ZN30_INTERNAL_934ae59e_4_k_cu_main6thrust24THRUST_300001_SM_1000_NS12placeholders3_10E,(_ZN30_INTERNAL_934ae59e_4_k_cu_main4cuda3std3__419piecewise_constructE - _ZN30_INTERNAL_934ae59e_4_k_cu_main6thrust24THRUST_300001_SM_1000_NS12placeholders3_10E)
_ZN30_INTERNAL_934ae59e_4_k_cu_main6thrust24THRUST_300001_SM_1000_NS12placeholders3_10E:
	.zero		1
	.type		_ZN30_INTERNAL_934ae59e_4_k_cu_main4cuda3std3__419piecewise_constructE,@object
	.size		_ZN30_INTERNAL_934ae59e_4_k_cu_main4cuda3std3__419piecewise_constructE,(_ZN30_INTERNAL_934ae59e_4_k_cu_main4cuda3std6ranges3__45__cpo5cdataE - _ZN30_INTERNAL_934ae59e_4_k_cu_main4cuda3std3__419piecewise_constructE)
_ZN30_INTERNAL_934ae59e_4_k_cu_main4cuda3std3__419piecewise_constructE:
	.zero		1
	.type		_ZN30_INTERNAL_934ae59e_4_k_cu_main4cuda3std6ranges3__45__cpo5cdataE,@object
	.size		_ZN30_INTERNAL_934ae59e_4_k_cu_main4cuda3std6ranges3__45__cpo5cdataE,(_ZN30_INTERNAL_934ae59e_4_k_cu_main6thrust24THRUST_300001_SM_1000_NS12placeholders2_2E - _ZN30_INTERNAL_934ae59e_4_k_cu_main4cuda3std6ranges3__45__cpo5cdataE)
_ZN30_INTERNAL_934ae59e_4_k_cu_main4cuda3std6ranges3__45__cpo5cdataE:
	.zero		1
	.type		_ZN30_INTERNAL_934ae59e_4_k_cu_main6thrust24THRUST_300001_SM_1000_NS12placeholders2_2E,@object
	.size		_ZN30_INTERNAL_934ae59e_4_k_cu_main6thrust24THRUST_300001_SM_1000_NS12placeholders2_2E,(_ZN30_INTERNAL_934ae59e_4_k_cu_main4cuda3std3__45__cpo3endE - _ZN30_INTERNAL_934ae59e_4_k_cu_main6thrust24THRUST_300001_SM_1000_NS12placeholders2_2E)
_ZN30_INTERNAL_934ae59e_4_k_cu_main6thrust24THRUST_300001_SM_1000_NS12placeholders2_2E:
	.zero		1
	.type		_ZN30_INTERNAL_934ae59e_4_k_cu_main4cuda3std3__45__cpo3endE,@object
	.size		_ZN30_INTERNAL_934ae59e_4_k_cu_main4cuda3std3__45__cpo3endE,(_ZN30_INTERNAL_934ae59e_4_k_cu_main4cuda3std6ranges3__45__cpo3endE - _ZN30_INTERNAL_934ae59e_4_k_cu_main4cuda3std3__45__cpo3endE)
_ZN30_INTERNAL_934ae59e_4_k_cu_main4cuda3std3__45__cpo3endE:
	.zero		1
	.type		_ZN30_INTERNAL_934ae59e_4_k_cu_main4cuda3std6ranges3__45__cpo3endE,@object
	.size		_ZN30_INTERNAL_934ae59e_4_k_cu_main4cuda3std6ranges3__45__cpo3endE,(_ZN30_INTERNAL_934ae59e_4_k_cu_main6thrust24THRUST_300001_SM_1000_NS12placeholders2_6E - _ZN30_INTERNAL_934ae59e_4_k_cu_main4cuda3std6ranges3__45__cpo3endE)
_ZN30_INTERNAL_934ae59e_4_k_cu_main4cuda3std6ranges3__45__cpo3endE:
	.zero		1
	.type		_ZN30_INTERNAL_934ae59e_4_k_cu_main6thrust24THRUST_300001_SM_1000_NS12placeholders2_6E,@object
	.size		_ZN30_INTERNAL_934ae59e_4_k_cu_main6thrust24THRUST_300001_SM_1000_NS12placeholders2_6E,(_ZN30_INTERNAL_934ae59e_4_k_cu_main4cuda3std3__45__cpo4rendE - _ZN30_INTERNAL_934ae59e_4_k_cu_main6thrust24THRUST_300001_SM_1000_NS12placeholders2_6E)
_ZN30_INTERNAL_934ae59e_4_k_cu_main6thrust24THRUST_300001_SM_1000_NS12placeholders2_6E:
	.zero		1
	.type		_ZN30_INTERNAL_934ae59e_4_k_cu_main4cuda3std3__45__cpo4rendE,@object
	.size		_ZN30_INTERNAL_934ae59e_4_k_cu_main4cuda3std3__45__cpo4rendE,(_ZN30_INTERNAL_934ae59e_4_k_cu_main4cuda3std6ranges3__45__cpo9iter_swapE - _ZN30_INTERNAL_934ae59e_4_k_cu_main4cuda3std3__45__cpo4rendE)
_ZN30_INTERNAL_934ae59e_4_k_cu_main4cuda3std3__45__cpo4rendE:
	.zero		1
	.type		_ZN30_INTERNAL_934ae59e_4_k_cu_main4cuda3std6ranges3__45__cpo9iter_swapE,@object
	.size		_ZN30_INTERNAL_934ae59e_4_k_cu_main4cuda3std6ranges3__45__cpo9iter_swapE,(_ZN30_INTERNAL_934ae59e_4_k_cu_main4cuda3std3__48unexpectE - _ZN30_INTERNAL_934ae59e_4_k_cu_main4cuda3std6ranges3__45__cpo9iter_swapE)
_ZN30_INTERNAL_934ae59e_4_k_cu_main4cuda3std6ranges3__45__cpo9iter_swapE:
	.zero		1
	.type		_ZN30_INTERNAL_934ae59e_4_k_cu_main4cuda3std3__48unexpectE,@object
	.size		_ZN30_INTERNAL_934ae59e_4_k_cu_main4cuda3std3__48unexpectE,(_ZN30_INTERNAL_934ae59e_4_k_cu_main6thrust24THRUST_300001_SM_1000_NS8cuda_cub3parE - _ZN30_INTERNAL_934ae59e_4_k_cu_main4cuda3std3__48unexpectE)
_ZN30_INTERNAL_934ae59e_4_k_cu_main4cuda3std3__48unexpectE:
	.zero		1
	.type		_ZN30_INTERNAL_934ae59e_4_k_cu_main6thrust24THRUST_300001_SM_1000_NS8cuda_cub3parE,@object
	.size		_ZN30_INTERNAL_934ae59e_4_k_cu_main6thrust24THRUST_300001_SM_1000_NS8cuda_cub3parE,(_ZN30_INTERNAL_934ae59e_4_k_cu_main6thrust24THRUST_300001_SM_1000_NS12placeholders2_4E - _ZN30_INTERNAL_934ae59e_4_k_cu_main6thrust24THRUST_300001_SM_1000_NS8cuda_cub3parE)
_ZN30_INTERNAL_934ae59e_4_k_cu_main6thrust24THRUST_300001_SM_1000_NS8cuda_cub3parE:
	.zero		1
	.type		_ZN30_INTERNAL_934ae59e_4_k_cu_main6thrust24THRUST_300001_SM_1000_NS12placeholders2_4E,@object
	.size		_ZN30_INTERNAL_934ae59e_4_k_cu_main6thrust24THRUST_300001_SM_1000_NS12placeholders2_4E,(_ZN30_INTERNAL_934ae59e_4_k_cu_main4cuda3std3__45__cpo4cendE - _ZN30_INTERNAL_934ae59e_4_k_cu_main6thrust24THRUST_300001_SM_1000_NS12placeholders2_4E)
_ZN30_INTERNAL_934ae59e_4_k_cu_main6thrust24THRUST_300001_SM_1000_NS12placeholders2_4E:
	.zero		1
	.type		_ZN30_INTERNAL_934ae59e_4_k_cu_main4cuda3std3__45__cpo4cendE,@object
	.size		_ZN30_INTERNAL_934ae59e_4_k_cu_main4cuda3std3__45__cpo4cendE,(_ZN30_INTERNAL_934ae59e_4_k_cu_main4cuda3std6ranges3__45__cpo4cendE - _ZN30_INTERNAL_934ae59e_4_k_cu_main4cuda3std3__45__cpo4cendE)
_ZN30_INTERNAL_934ae59e_4_k_cu_main4cuda3std3__45__cpo4cendE:
	.zero		1
	.type		_ZN30_INTERNAL_934ae59e_4_k_cu_main4cuda3std6ranges3__45__cpo4cendE,@object
	.size		_ZN30_INTERNAL_934ae59e_4_k_cu_main4cuda3std6ranges3__45__cpo4cendE,(_ZN30_INTERNAL_934ae59e_4_k_cu_main4cuda3std3__420unreachable_sentinelE - _ZN30_INTERNAL_934ae59e_4_k_cu_main4cuda3std6ranges3__45__cpo4cendE)
_ZN30_INTERNAL_934ae59e_4_k_cu_main4cuda3std6ranges3__45__cpo4cendE:
	.zero		1
	.type		_ZN30_INTERNAL_934ae59e_4_k_cu_main4cuda3std3__420unreachable_sentinelE,@object
	.size		_ZN30_INTERNAL_934ae59e_4_k_cu_main4cuda3std3__420unreachable_sentinelE,(_ZN30_INTERNAL_934ae59e_4_k_cu_main4cuda3std6ranges3__45__cpo5ssizeE - _ZN30_INTERNAL_934ae59e_4_k_cu_main4cuda3std3__420unreachable_sentinelE)
_ZN30_INTERNAL_934ae59e_4_k_cu_main4cuda3std3__420unreachable_sentinelE:
	.zero		1
	.type		_ZN30_INTERNAL_934ae59e_4_k_cu_main4cuda3std6ranges3__45__cpo5ssizeE,@object
	.size		_ZN30_INTERNAL_934ae59e_4_k_cu_main4cuda3std6ranges3__45__cpo5ssizeE,(_ZN30_INTERNAL_934ae59e_4_k_cu_main6thrust24THRUST_300001_SM_1000_NS12placeholders2_8E - _ZN30_INTERNAL_934ae59e_4_k_cu_main4cuda3std6ranges3__45__cpo5ssizeE)
_ZN30_INTERNAL_934ae59e_4_k_cu_main4cuda3std6ranges3__45__cpo5ssizeE:
	.zero		1
	.type		_ZN30_INTERNAL_934ae59e_4_k_cu_main6thrust24THRUST_300001_SM_1000_NS12placeholders2_8E,@object
	.size		_ZN30_INTERNAL_934ae59e_4_k_cu_main6thrust24THRUST_300001_SM_1000_NS12placeholders2_8E,(_ZN30_INTERNAL_934ae59e_4_k_cu_main4cuda3std3__45__cpo5crendE - _ZN30_INTERNAL_934ae59e_4_k_cu_main6thrust24THRUST_300001_SM_1000_NS12placeholders2_8E)
_ZN30_INTERNAL_934ae59e_4_k_cu_main6thrust24THRUST_300001_SM_1000_NS12placeholders2_8E:
	.zero		1
	.type		_ZN30_INTERNAL_934ae59e_4_k_cu_main4cuda3std3__45__cpo5crendE,@object
	.size		_ZN30_INTERNAL_934ae59e_4_k_cu_main4cuda3std3__45__cpo5crendE,(_ZN30_INTERNAL_934ae59e_4_k_cu_main4cuda3std6ranges3__45__cpo4prevE - _ZN30_INTERNAL_934ae59e_4_k_cu_main4cuda3std3__45__cpo5crendE)
_ZN30_INTERNAL_934ae59e_4_k_cu_main4cuda3std3__45__cpo5crendE:
	.zero		1
	.type		_ZN30_INTERNAL_934ae59e_4_k_cu_main4cuda3std6ranges3__45__cpo4prevE,@object
	.size		_ZN30_INTERNAL_934ae59e_4_k_cu_main4cuda3std6ranges3__45__cpo4prevE,(_ZN30_INTERNAL_934ae59e_4_k_cu_main4cuda3std6ranges3__45__cpo9iter_moveE - _ZN30_INTERNAL_934ae59e_4_k_cu_main4cuda3std6ranges3__45__cpo4prevE)
_ZN30_INTERNAL_934ae59e_4_k_cu_main4cuda3std6ranges3__45__cpo4prevE:
	.zero		1
	.type		_ZN30_INTERNAL_934ae59e_4_k_cu_main4cuda3std6ranges3__45__cpo9iter_moveE,@object
	.size		_ZN30_INTERNAL_934ae59e_4_k_cu_main4cuda3std6ranges3__45__cpo9iter_moveE,(_ZN30_INTERNAL_934ae59e_4_k_cu_main6thrust24THRUST_300001_SM_1000_NS6system6detail10sequential3seqE - _ZN30_INTERNAL_934ae59e_4_k_cu_main4cuda3std6ranges3__45__cpo9iter_moveE)
_ZN30_INTERNAL_934ae59e_4_k_cu_main4cuda3std6ranges3__45__cpo9iter_moveE:
	.zero		1
	.type		_ZN30_INTERNAL_934ae59e_4_k_cu_main6thrust24THRUST_300001_SM_1000_NS6system6detail10sequential3seqE,@object
	.size		_ZN30_INTERNAL_934ae59e_4_k_cu_main6thrust24THRUST_300001_SM_1000_NS6system6detail10sequential3seqE,(.L_31 - _ZN30_INTERNAL_934ae59e_4_k_cu_main6thrust24THRUST_300001_SM_1000_NS6system6detail10sequential3seqE)
_ZN30_INTERNAL_934ae59e_4_k_cu_main6thrust24THRUST_300001_SM_1000_NS6system6detail10sequential3seqE:
	.zero		1
.L_31:


//--------------------- .nv.constant0._ZN3cub18CUB_300001_SM_10006detail8for_each13static_kernelINS2_12policy_hub_t12policy_500_tEmN6thrust24THRUST_300001_SM_1000_NS8cuda_cub20__uninitialized_fill7functorINS7_10device_ptrImEEmEEEEvT0_T1_ --------------------------
	.section	.nv.constant0._ZN3cub18CUB_300001_SM_10006detail8for_each13static_kernelINS2_12policy_hub_t12policy_500_tEmN6thrust24THRUST_300001_SM_1000_NS8cuda_cub20__uninitialized_fill7functorINS7_10device_ptrImEEmEEEEvT0_T1_,"a",@progbits
	.sectionflags	@""
	.align	4
.nv.constant0._ZN3cub18CUB_300001_SM_10006detail8for_each13static_kernelINS2_12policy_hub_t12policy_500_tEmN6thrust24THRUST_300001_SM_1000_NS8cuda_cub20__uninitialized_fill7functorINS7_10device_ptrImEEmEEEEvT0_T1_:
	.zero		920


//--------------------- .nv.constant0._ZN3cub18CUB_300001_SM_10006detail11EmptyKernelIvEEvv --------------------------
	.section	.nv.constant0._ZN3cub18CUB_300001_SM_10006detail11EmptyKernelIvEEvv,"a",@progbits
	.sectionflags	@""
	.align	4
.nv.constant0._ZN3cub18CUB_300001_SM_10006detail11EmptyKernelIvEEvv:
	.zero		896


//--------------------- .nv.constant0._Z19computeBoundsKernelPKmS0_PKiPmS3_m --------------------------
	.section	.nv.constant0._Z19computeBoundsKernelPKmS0_PKiPmS3_m,"a",@progbits
	.sectionflags	@""
	.align	4
.nv.constant0._Z19computeBoundsKernelPKmS0_PKiPmS3_m:
	.zero		944


//--------------------- SYMBOLS --------------------------

	.type		.nv.reservedSmem.offset0,@object
	.size		.nv.reservedSmem.offset0,0x4
